//
// Generated by NVIDIA NVVM Compiler
//
// Compiler Build ID: CL-36424714
// Cuda compilation tools, release 13.0, V13.0.88
// Based on NVVM 20.0.0
//

.version 9.0
.target sm_100
.address_size 64

	// .globl	_Z13matrixAditionPiS_S_i

.visible .entry _Z13matrixAditionPiS_S_i(
	.param .u64 .ptr .align 1 _Z13matrixAditionPiS_S_i_param_0,
	.param .u64 .ptr .align 1 _Z13matrixAditionPiS_S_i_param_1,
	.param .u64 .ptr .align 1 _Z13matrixAditionPiS_S_i_param_2,
	.param .u32 _Z13matrixAditionPiS_S_i_param_3
)
{
	.reg .pred 	%p<2>;
	.reg .b32 	%r<10>;
	.reg .b64 	%rd<11>;

	ld.param.u64 	%rd1, [_Z13matrixAditionPiS_S_i_param_0];
	ld.param.u64 	%rd2, [_Z13matrixAditionPiS_S_i_param_1];
	ld.param.u64 	%rd3, [_Z13matrixAditionPiS_S_i_param_2];
	ld.param.u32 	%r2, [_Z13matrixAditionPiS_S_i_param_3];
	mov.u32 	%r3, %tid.x;
	mov.u32 	%r4, %ntid.x;
	mov.u32 	%r5, %ctaid.x;
	mad.lo.s32 	%r1, %r4, %r5, %r3;
	mul.lo.s32 	%r6, %r2, %r2;
	setp.ge.s32 	%p1, %r1, %r6;
	@%p1 bra 	$L__BB0_2;
	cvta.to.global.u64 	%rd4, %rd2;
	cvta.to.global.u64 	%rd5, %rd3;
	cvta.to.global.u64 	%rd6, %rd1;
	mul.wide.s32 	%rd7, %r1, 4;
	add.s64 	%rd8, %rd4, %rd7;
	ld.global.u32 	%r7, [%rd8];
	add.s64 	%rd9, %rd5, %rd7;
	ld.global.u32 	%r8, [%rd9];
	add.s32 	%r9, %r8, %r7;
	add.s64 	%rd10, %rd6, %rd7;
	st.global.u32 	[%rd10], %r9;
$L__BB0_2:
	ret;

}
	// .globl	_Z16matrixAditionRowPiS_S_i
.visible .entry _Z16matrixAditionRowPiS_S_i(
	.param .u64 .ptr .align 1 _Z16matrixAditionRowPiS_S_i_param_0,
	.param .u64 .ptr .align 1 _Z16matrixAditionRowPiS_S_i_param_1,
	.param .u64 .ptr .align 1 _Z16matrixAditionRowPiS_S_i_param_2,
	.param .u32 _Z16matrixAditionRowPiS_S_i_param_3
)
{
	.reg .pred 	%p<15>;
	.reg .b32 	%r<75>;
	.reg .b64 	%rd<26>;

	ld.param.u64 	%rd7, [_Z16matrixAditionRowPiS_S_i_param_0];
	ld.param.u64 	%rd8, [_Z16matrixAditionRowPiS_S_i_param_1];
	ld.param.u64 	%rd9, [_Z16matrixAditionRowPiS_S_i_param_2];
	ld.param.u32 	%r16, [_Z16matrixAditionRowPiS_S_i_param_3];
	cvta.to.global.u64 	%rd1, %rd7;
	cvta.to.global.u64 	%rd2, %rd9;
	cvta.to.global.u64 	%rd3, %rd8;
	mov.u32 	%r17, %tid.x;
	mov.u32 	%r18, %ntid.x;
	mov.u32 	%r19, %ctaid.x;
	mad.lo.s32 	%r1, %r18, %r19, %r17;
	setp.lt.s32 	%p1, %r16, 1;
	@%p1 bra 	$L__BB1_18;
	mul.lo.s32 	%r2, %r16, %r1;
	and.b32  	%r3, %r16, 7;
	setp.lt.u32 	%p2, %r16, 8;
	mov.b32 	%r73, 0;
	@%p2 bra 	$L__BB1_6;
	and.b32  	%r73, %r16, 2147483640;
	neg.s32 	%r71, %r73;
	add.s64 	%rd4, %rd3, 16;
	add.s64 	%rd5, %rd2, 16;
	add.s64 	%rd6, %rd1, 16;
	mov.u32 	%r70, %r2;
$L__BB1_3:
	.pragma "nounroll";
	setp.ge.s32 	%p3, %r1, %r16;
	@%p3 bra 	$L__BB1_5;
	mul.wide.s32 	%rd10, %r70, 4;
	add.s64 	%rd11, %rd4, %rd10;
	add.s64 	%rd12, %rd5, %rd10;
	add.s64 	%rd13, %rd6, %rd10;
	ld.global.u32 	%r21, [%rd11+-16];
	ld.global.u32 	%r22, [%rd12+-16];
	add.s32 	%r23, %r22, %r21;
	st.global.u32 	[%rd13+-16], %r23;
	ld.global.u32 	%r24, [%rd11+-12];
	ld.global.u32 	%r25, [%rd12+-12];
	add.s32 	%r26, %r25, %r24;
	st.global.u32 	[%rd13+-12], %r26;
	ld.global.u32 	%r27, [%rd11+-8];
	ld.global.u32 	%r28, [%rd12+-8];
	add.s32 	%r29, %r28, %r27;
	st.global.u32 	[%rd13+-8], %r29;
	ld.global.u32 	%r30, [%rd11+-4];
	ld.global.u32 	%r31, [%rd12+-4];
	add.s32 	%r32, %r31, %r30;
	st.global.u32 	[%rd13+-4], %r32;
	ld.global.u32 	%r33, [%rd11];
	ld.global.u32 	%r34, [%rd12];
	add.s32 	%r35, %r34, %r33;
	st.global.u32 	[%rd13], %r35;
	ld.global.u32 	%r36, [%rd11+4];
	ld.global.u32 	%r37, [%rd12+4];
	add.s32 	%r38, %r37, %r36;
	st.global.u32 	[%rd13+4], %r38;
	ld.global.u32 	%r39, [%rd11+8];
	ld.global.u32 	%r40, [%rd12+8];
	add.s32 	%r41, %r40, %r39;
	st.global.u32 	[%rd13+8], %r41;
	ld.global.u32 	%r42, [%rd11+12];
	ld.global.u32 	%r43, [%rd12+12];
	add.s32 	%r44, %r43, %r42;
	st.global.u32 	[%rd13+12], %r44;
$L__BB1_5:
	add.s32 	%r71, %r71, 8;
	add.s32 	%r70, %r70, 8;
	setp.ne.s32 	%p4, %r71, 0;
	@%p4 bra 	$L__BB1_3;
$L__BB1_6:
	setp.eq.s32 	%p5, %r3, 0;
	@%p5 bra 	$L__BB1_18;
	and.b32  	%r11, %r16, 3;
	setp.lt.u32 	%p6, %r3, 4;
	@%p6 bra 	$L__BB1_11;
	setp.ge.s32 	%p7, %r1, %r16;
	@%p7 bra 	$L__BB1_10;
	add.s32 	%r45, %r73, %r2;
	mul.wide.s32 	%rd14, %r45, 4;
	add.s64 	%rd15, %rd3, %rd14;
	ld.global.u32 	%r46, [%rd15];
	add.s64 	%rd16, %rd2, %rd14;
	ld.global.u32 	%r47, [%rd16];
	add.s32 	%r48, %r47, %r46;
	add.s64 	%rd17, %rd1, %rd14;
	st.global.u32 	[%rd17], %r48;
	ld.global.u32 	%r49, [%rd15+4];
	ld.global.u32 	%r50, [%rd16+4];
	add.s32 	%r51, %r50, %r49;
	st.global.u32 	[%rd17+4], %r51;
	ld.global.u32 	%r52, [%rd15+8];
	ld.global.u32 	%r53, [%rd16+8];
	add.s32 	%r54, %r53, %r52;
	st.global.u32 	[%rd17+8], %r54;
	ld.global.u32 	%r55, [%rd15+12];
	ld.global.u32 	%r56, [%rd16+12];
	add.s32 	%r57, %r56, %r55;
	st.global.u32 	[%rd17+12], %r57;
$L__BB1_10:
	add.s32 	%r73, %r73, 4;
$L__BB1_11:
	setp.eq.s32 	%p8, %r11, 0;
	@%p8 bra 	$L__BB1_18;
	setp.eq.s32 	%p9, %r11, 1;
	@%p9 bra 	$L__BB1_16;
	setp.ge.s32 	%p10, %r1, %r16;
	@%p10 bra 	$L__BB1_15;
	add.s32 	%r58, %r73, %r2;
	mul.wide.s32 	%rd18, %r58, 4;
	add.s64 	%rd19, %rd3, %rd18;
	ld.global.u32 	%r59, [%rd19];
	add.s64 	%rd20, %rd2, %rd18;
	ld.global.u32 	%r60, [%rd20];
	add.s32 	%r61, %r60, %r59;
	add.s64 	%rd21, %rd1, %rd18;
	st.global.u32 	[%rd21], %r61;
	ld.global.u32 	%r62, [%rd19+4];
	ld.global.u32 	%r63, [%rd20+4];
	add.s32 	%r64, %r63, %r62;
	st.global.u32 	[%rd21+4], %r64;
$L__BB1_15:
	add.s32 	%r73, %r73, 2;
$L__BB1_16:
	setp.ge.s32 	%p11, %r1, %r16;
	and.b32  	%r65, %r16, 1;
	setp.eq.b32 	%p12, %r65, 1;
	not.pred 	%p13, %p12;
	or.pred  	%p14, %p13, %p11;
	@%p14 bra 	$L__BB1_18;
	add.s32 	%r66, %r73, %r2;
	mul.wide.s32 	%rd22, %r66, 4;
	add.s64 	%rd23, %rd3, %rd22;
	ld.global.u32 	%r67, [%rd23];
	add.s64 	%rd24, %rd2, %rd22;
	ld.global.u32 	%r68, [%rd24];
	add.s32 	%r69, %r68, %r67;
	add.s64 	%rd25, %rd1, %rd22;
	st.global.u32 	[%rd25], %r69;
$L__BB1_18:
	ret;

}
	// .globl	_Z16matrixAditionColPiS_S_i
.visible .entry _Z16matrixAditionColPiS_S_i(
	.param .u64 .ptr .align 1 _Z16matrixAditionColPiS_S_i_param_0,
	.param .u64 .ptr .align 1 _Z16matrixAditionColPiS_S_i_param_1,
	.param .u64 .ptr .align 1 _Z16matrixAditionColPiS_S_i_param_2,
	.param .u32 _Z16matrixAditionColPiS_S_i_param_3
)
{
	.reg .pred 	%p<15>;
	.reg .b32 	%r<75>;
	.reg .b64 	%rd<59>;

	ld.param.u64 	%rd4, [_Z16matrixAditionColPiS_S_i_param_0];
	ld.param.u64 	%rd5, [_Z16matrixAditionColPiS_S_i_param_1];
	ld.param.u64 	%rd6, [_Z16matrixAditionColPiS_S_i_param_2];
	ld.param.u32 	%r16, [_Z16matrixAditionColPiS_S_i_param_3];
	cvta.to.global.u64 	%rd1, %rd4;
	cvta.to.global.u64 	%rd2, %rd6;
	cvta.to.global.u64 	%rd3, %rd5;
	mov.u32 	%r17, %tid.x;
	mov.u32 	%r18, %ntid.x;
	mov.u32 	%r19, %ctaid.x;
	mad.lo.s32 	%r1, %r18, %r19, %r17;
	setp.lt.s32 	%p1, %r16, 1;
	@%p1 bra 	$L__BB2_18;
	and.b32  	%r2, %r16, 7;
	setp.lt.u32 	%p2, %r16, 8;
	mov.b32 	%r73, 0;
	@%p2 bra 	$L__BB2_6;
	and.b32  	%r73, %r16, 2147483640;
	neg.s32 	%r71, %r73;
	shl.b32 	%r5, %r16, 3;
	mul.wide.u32 	%rd11, %r16, 4;
	mov.u32 	%r70, %r1;
$L__BB2_3:
	.pragma "nounroll";
	setp.ge.s32 	%p3, %r1, %r16;
	@%p3 bra 	$L__BB2_5;
	mul.wide.s32 	%rd7, %r70, 4;
	add.s64 	%rd8, %rd3, %rd7;
	ld.global.u32 	%r21, [%rd8];
	add.s64 	%rd9, %rd2, %rd7;
	ld.global.u32 	%r22, [%rd9];
	add.s32 	%r23, %r22, %r21;
	add.s64 	%rd10, %rd1, %rd7;
	st.global.u32 	[%rd10], %r23;
	add.s64 	%rd12, %rd8, %rd11;
	ld.global.u32 	%r24, [%rd12];
	add.s64 	%rd13, %rd9, %rd11;
	ld.global.u32 	%r25, [%rd13];
	add.s32 	%r26, %r25, %r24;
	add.s64 	%rd14, %rd10, %rd11;
	st.global.u32 	[%rd14], %r26;
	add.s64 	%rd15, %rd12, %rd11;
	ld.global.u32 	%r27, [%rd15];
	add.s64 	%rd16, %rd13, %rd11;
	ld.global.u32 	%r28, [%rd16];
	add.s32 	%r29, %r28, %r27;
	add.s64 	%rd17, %rd14, %rd11;
	st.global.u32 	[%rd17], %r29;
	add.s64 	%rd18, %rd15, %rd11;
	ld.global.u32 	%r30, [%rd18];
	add.s64 	%rd19, %rd16, %rd11;
	ld.global.u32 	%r31, [%rd19];
	add.s32 	%r32, %r31, %r30;
	add.s64 	%rd20, %rd17, %rd11;
	st.global.u32 	[%rd20], %r32;
	add.s64 	%rd21, %rd18, %rd11;
	ld.global.u32 	%r33, [%rd21];
	add.s64 	%rd22, %rd19, %rd11;
	ld.global.u32 	%r34, [%rd22];
	add.s32 	%r35, %r34, %r33;
	add.s64 	%rd23, %rd20, %rd11;
	st.global.u32 	[%rd23], %r35;
	add.s64 	%rd24, %rd21, %rd11;
	ld.global.u32 	%r36, [%rd24];
	add.s64 	%rd25, %rd22, %rd11;
	ld.global.u32 	%r37, [%rd25];
	add.s32 	%r38, %r37, %r36;
	add.s64 	%rd26, %rd23, %rd11;
	st.global.u32 	[%rd26], %r38;
	add.s64 	%rd27, %rd24, %rd11;
	ld.global.u32 	%r39, [%rd27];
	add.s64 	%rd28, %rd25, %rd11;
	ld.global.u32 	%r40, [%rd28];
	add.s32 	%r41, %r40, %r39;
	add.s64 	%rd29, %rd26, %rd11;
	st.global.u32 	[%rd29], %r41;
	add.s64 	%rd30, %rd27, %rd11;
	ld.global.u32 	%r42, [%rd30];
	add.s64 	%rd31, %rd28, %rd11;
	ld.global.u32 	%r43, [%rd31];
	add.s32 	%r44, %r43, %r42;
	add.s64 	%rd32, %rd29, %rd11;
	st.global.u32 	[%rd32], %r44;
$L__BB2_5:
	add.s32 	%r71, %r71, 8;
	add.s32 	%r70, %r70, %r5;
	setp.ne.s32 	%p4, %r71, 0;
	@%p4 bra 	$L__BB2_3;
$L__BB2_6:
	setp.eq.s32 	%p5, %r2, 0;
	@%p5 bra 	$L__BB2_18;
	and.b32  	%r11, %r16, 3;
	setp.lt.u32 	%p6, %r2, 4;
	@%p6 bra 	$L__BB2_11;
	setp.ge.s32 	%p7, %r1, %r16;
	@%p7 bra 	$L__BB2_10;
	mad.lo.s32 	%r45, %r73, %r16, %r1;
	mul.wide.s32 	%rd33, %r45, 4;
	add.s64 	%rd34, %rd3, %rd33;
	ld.global.u32 	%r46, [%rd34];
	add.s64 	%rd35, %rd2, %rd33;
	ld.global.u32 	%r47, [%rd35];
	add.s32 	%r48, %r47, %r46;
	add.s64 	%rd36, %rd1, %rd33;
	st.global.u32 	[%rd36], %r48;
	mul.wide.u32 	%rd37, %r16, 4;
	add.s64 	%rd38, %rd34, %rd37;
	ld.global.u32 	%r49, [%rd38];
	add.s64 	%rd39, %rd35, %rd37;
	ld.global.u32 	%r50, [%rd39];
	add.s32 	%r51, %r50, %r49;
	add.s64 	%rd40, %rd36, %rd37;
	st.global.u32 	[%rd40], %r51;
	add.s64 	%rd41, %rd38, %rd37;
	ld.global.u32 	%r52, [%rd41];
	add.s64 	%rd42, %rd39, %rd37;
	ld.global.u32 	%r53, [%rd42];
	add.s32 	%r54, %r53, %r52;
	add.s64 	%rd43, %rd40, %rd37;
	st.global.u32 	[%rd43], %r54;
	add.s64 	%rd44, %rd41, %rd37;
	ld.global.u32 	%r55, [%rd44];
	add.s64 	%rd45, %rd42, %rd37;
	ld.global.u32 	%r56, [%rd45];
	add.s32 	%r57, %r56, %r55;
	add.s64 	%rd46, %rd43, %rd37;
	st.global.u32 	[%rd46], %r57;
$L__BB2_10:
	add.s32 	%r73, %r73, 4;
$L__BB2_11:
	setp.eq.s32 	%p8, %r11, 0;
	@%p8 bra 	$L__BB2_18;
	setp.eq.s32 	%p9, %r11, 1;
	@%p9 bra 	$L__BB2_16;
	setp.ge.s32 	%p10, %r1, %r16;
	@%p10 bra 	$L__BB2_15;
	mad.lo.s32 	%r58, %r73, %r16, %r1;
	mul.wide.s32 	%rd47, %r58, 4;
	add.s64 	%rd48, %rd3, %rd47;
	ld.global.u32 	%r59, [%rd48];
	add.s64 	%rd49, %rd2, %rd47;
	ld.global.u32 	%r60, [%rd49];
	add.s32 	%r61, %r60, %r59;
	add.s64 	%rd50, %rd1, %rd47;
	st.global.u32 	[%rd50], %r61;
	mul.wide.u32 	%rd51, %r16, 4;
	add.s64 	%rd52, %rd48, %rd51;
	ld.global.u32 	%r62, [%rd52];
	add.s64 	%rd53, %rd49, %rd51;
	ld.global.u32 	%r63, [%rd53];
	add.s32 	%r64, %r63, %r62;
	add.s64 	%rd54, %rd50, %rd51;
	st.global.u32 	[%rd54], %r64;
$L__BB2_15:
	add.s32 	%r73, %r73, 2;
$L__BB2_16:
	setp.ge.s32 	%p11, %r1, %r16;
	and.b32  	%r65, %r16, 1;
	setp.eq.b32 	%p12, %r65, 1;
	not.pred 	%p13, %p12;
	or.pred  	%p14, %p13, %p11;
	@%p14 bra 	$L__BB2_18;
	mad.lo.s32 	%r66, %r73, %r16, %r1;
	mul.wide.s32 	%rd55, %r66, 4;
	add.s64 	%rd56, %rd3, %rd55;
	ld.global.u32 	%r67, [%rd56];
	add.s64 	%rd57, %rd2, %rd55;
	ld.global.u32 	%r68, [%rd57];
	add.s32 	%r69, %r68, %r67;
	add.s64 	%rd58, %rd1, %rd55;
	st.global.u32 	[%rd58], %r69;
$L__BB2_18:
	ret;

}


// ===== COMPILED SASS (sm_100) =====

	.target	sm_100

	.elftype	@"ET_EXEC"


//--------------------- .note.nv.tkinfo           --------------------------
	.section	.note.nv.tkinfo,"",@"SHT_NOTE"
	.sectionflags	@"SHF_NOTE_NV_TKINFO"
	.tkinfo
        /*0018*/ 	.word	0x00000002
        /*0030*/ 	.string	""
        /*0030*/ 	.string	"ptxas"
        /*0030*/ 	.string	"Cuda compilation tools, release 13.0, V13.0.88"
        /*0030*/ 	.string	"Build cuda_13.0.r13.0/compiler.36424714_0"
        /*0030*/ 	.string	"-arch sm_100 -m 64 "



//--------------------- .note.nv.cuinfo           --------------------------
	.section	.note.nv.cuinfo,"",@"SHT_NOTE"
	.sectionflags	@"SHF_NOTE_NV_CUINFO"
        /*0018*/ 	.short	0x0002
        /*001a*/ 	.short	0x0064
        /*001c*/ 	.short	0x0082
	.zero		2


//--------------------- .nv.info                  --------------------------
	.section	.nv.info,"",@"SHT_CUDA_INFO"
	.align	4


	//----- nvinfo : EIATTR_REGCOUNT
	.align		4
        /*0000*/ 	.byte	0x04, 0x2f
        /*0002*/ 	.short	(.L_1 - .L_0)
	.align		4
.L_0:
        /*0004*/ 	.word	index@(_Z13matrixAditionPiS_S_i)
        /*0008*/ 	.word	0x0000000c


	//----- nvinfo : EIATTR_FRAME_SIZE
	.align		4
.L_1:
        /*000c*/ 	.byte	0x04, 0x11
        /*000e*/ 	.short	(.L_3 - .L_2)
	.align		4
.L_2:
        /*0010*/ 	.word	index@(_Z13matrixAditionPiS_S_i)
        /*0014*/ 	.word	0x00000000


	//----- nvinfo : EIATTR_REGCOUNT
	.align		4
.L_3:
        /*0018*/ 	.byte	0x04, 0x2f
        /*001a*/ 	.short	(.L_5 - .L_4)
	.align		4
.L_4:
        /*001c*/ 	.word	index@(_Z16matrixAditionRowPiS_S_i)
        /*0020*/ 	.word	0x00000016


	//----- nvinfo : EIATTR_FRAME_SIZE
	.align		4
.L_5:
        /*0024*/ 	.byte	0x04, 0x11
        /*0026*/ 	.short	(.L_7 - .L_6)
	.align		4
.L_6:
        /*0028*/ 	.word	index@(_Z16matrixAditionRowPiS_S_i)
        /*002c*/ 	.word	0x00000000


	//----- nvinfo : EIATTR_REGCOUNT
	.align		4
.L_7:
        /*0030*/ 	.byte	0x04, 0x2f
        /*0032*/ 	.short	(.L_9 - .L_8)
	.align		4
.L_8:
        /*0034*/ 	.word	index@(_Z16matrixAditionColPiS_S_i)
        /*0038*/ 	.word	0x00000020


	//----- nvinfo : EIATTR_FRAME_SIZE
	.align		4
.L_9:
        /*003c*/ 	.byte	0x04, 0x11
        /*003e*/ 	.short	(.L_11 - .L_10)
	.align		4
.L_10:
        /*0040*/ 	.word	index@(_Z16matrixAditionColPiS_S_i)
        /*0044*/ 	.word	0x00000000


	//----- nvinfo : EIATTR_MIN_STACK_SIZE
	.align		4
.L_11:
        /*0048*/ 	.byte	0x04, 0x12
        /*004a*/ 	.short	(.L_13 - .L_12)
	.align		4
.L_12:
        /*004c*/ 	.word	index@(_Z16matrixAditionColPiS_S_i)
        /*0050*/ 	.word	0x00000000


	//----- nvinfo : EIATTR_MIN_STACK_SIZE
	.align		4
.L_13:
        /*0054*/ 	.byte	0x04, 0x12
        /*0056*/ 	.short	(.L_15 - .L_14)
	.align		4
.L_14:
        /*0058*/ 	.word	index@(_Z16matrixAditionRowPiS_S_i)
        /*005c*/ 	.word	0x00000000


	//----- nvinfo : EIATTR_MIN_STACK_SIZE
	.align		4
.L_15:
        /*0060*/ 	.byte	0x04, 0x12
        /*0062*/ 	.short	(.L_17 - .L_16)
	.align		4
.L_16:
        /*0064*/ 	.word	index@(_Z13matrixAditionPiS_S_i)
        /*0068*/ 	.word	0x00000000
.L_17:


//--------------------- .nv.compat                --------------------------
	.section	.nv.compat,"",@"SHT_CUDA_COMPAT_INFO"
	.align	4
        /*0000*/ 	.byte	0x02, 0x09, 0x00, 0x00, 0x02, 0x02, 0x01, 0x00, 0x02, 0x05, 0x05, 0x00, 0x03, 0x07, 0x01, 0x01
        /*0010*/ 	.byte	0x02, 0x03, 0x00, 0x00, 0x02, 0x06, 0x01, 0x00, 0x04, 0x0b, 0x08, 0x00, 0x09, 0x00, 0x00, 0x00
        /*0020*/ 	.byte	0x00, 0x00, 0x00, 0x00


//--------------------- .nv.info._Z16matrixAditionColPiS_S_i --------------------------
	.section	.nv.info._Z16matrixAditionColPiS_S_i,"",@"SHT_CUDA_INFO"
	.sectionflags	@""
	.align	4


	//----- nvinfo : EIATTR_CUDA_API_VERSION
	.align		4
        /*0000*/ 	.byte	0x04, 0x37
        /*0002*/ 	.short	(.L_19 - .L_18)
.L_18:
        /*0004*/ 	.word	0x00000082


	//----- nvinfo : EIATTR_KPARAM_INFO
	.align		4
.L_19:
        /*0008*/ 	.byte	0x04, 0x17
        /*000a*/ 	.short	(.L_21 - .L_20)
.L_20:
        /*000c*/ 	.word	0x00000000
        /*0010*/ 	.short	0x0003
        /*0012*/ 	.short	0x0018
        /*0014*/ 	.byte	0x00, 0xf0, 0x11, 0x00


	//----- nvinfo : EIATTR_KPARAM_INFO
	.align		4
.L_21:
        /*0018*/ 	.byte	0x04, 0x17
        /*001a*/ 	.short	(.L_23 - .L_22)
.L_22:
        /*001c*/ 	.word	0x00000000
        /*0020*/ 	.short	0x0002
        /*0022*/ 	.short	0x0010
        /*0024*/ 	.byte	0x00, 0xf5, 0x21, 0x00


	//----- nvinfo : EIATTR_KPARAM_INFO
	.align		4
.L_23:
        /*0028*/ 	.byte	0x04, 0x17
        /*002a*/ 	.short	(.L_25 - .L_24)
.L_24:
        /*002c*/ 	.word	0x00000000
        /*0030*/ 	.short	0x0001
        /*0032*/ 	.short	0x0008
        /*0034*/ 	.byte	0x00, 0xf5, 0x21, 0x00


	//----- nvinfo : EIATTR_KPARAM_INFO
	.align		4
.L_25:
        /*0038*/ 	.byte	0x04, 0x17
        /*003a*/ 	.short	(.L_27 - .L_26)
.L_26:
        /*003c*/ 	.word	0x00000000
        /*0040*/ 	.short	0x0000
        /*0042*/ 	.short	0x0000
        /*0044*/ 	.byte	0x00, 0xf5, 0x21, 0x00


	//----- nvinfo : EIATTR_SPARSE_MMA_MASK
	.align		4
.L_27:
        /*0048*/ 	.byte	0x03, 0x50
        /*004a*/ 	.short	0x0000


	//----- nvinfo : EIATTR_MAXREG_COUNT
	.align		4
        /*004c*/ 	.byte	0x03, 0x1b
        /*004e*/ 	.short	0x00ff


	//----- nvinfo : EIATTR_MERCURY_ISA_VERSION
	.align		4
        /*0050*/ 	.byte	0x03, 0x5f
        /*0052*/ 	.short	0x0101


	//----- nvinfo : EIATTR_VRC_CTA_INIT_COUNT
	.align		4
        /*0054*/ 	.byte	0x02, 0x4a
	.zero		1
	.zero		1


	//----- nvinfo : EIATTR_EXIT_INSTR_OFFSETS
	.align		4
        /*0058*/ 	.byte	0x04, 0x1c
        /*005a*/ 	.short	(.L_29 - .L_28)


	//   ....[0]....
.L_28:
        /*005c*/ 	.word	0x00000070


	//   ....[1]....
        /*0060*/ 	.word	0x00000570


	//   ....[2]....
        /*0064*/ 	.word	0x00000810


	//   ....[3]....
        /*0068*/ 	.word	0x000009e0


	//   ....[4]....
        /*006c*/ 	.word	0x00000aa0


	//----- nvinfo : EIATTR_CRS_STACK_SIZE
	.align		4
.L_29:
        /*0070*/ 	.byte	0x04, 0x1e
        /*0072*/ 	.short	(.L_31 - .L_30)
.L_30:
        /*0074*/ 	.word	0x00000000


	//----- nvinfo : EIATTR_CBANK_PARAM_SIZE
	.align		4
.L_31:
        /*0078*/ 	.byte	0x03, 0x19
        /*007a*/ 	.short	0x001c


	//----- nvinfo : EIATTR_PARAM_CBANK
	.align		4
        /*007c*/ 	.byte	0x04, 0x0a
        /*007e*/ 	.short	(.L_33 - .L_32)
	.align		4
.L_32:
        /*0080*/ 	.word	index@(.nv.constant0._Z16matrixAditionColPiS_S_i)
        /*0084*/ 	.short	0x0380
        /*0086*/ 	.short	0x001c


	//----- nvinfo : EIATTR_SW_WAR
	.align		4
.L_33:
        /*0088*/ 	.byte	0x04, 0x36
        /*008a*/ 	.short	(.L_35 - .L_34)
.L_34:
        /*008c*/ 	.word	0x00000008
.L_35:


//--------------------- .nv.info._Z16matrixAditionRowPiS_S_i --------------------------
	.section	.nv.info._Z16matrixAditionRowPiS_S_i,"",@"SHT_CUDA_INFO"
	.sectionflags	@""
	.align	4


	//----- nvinfo : EIATTR_CUDA_API_VERSION
	.align		4
        /*0000*/ 	.byte	0x04, 0x37
        /*0002*/ 	.short	(.L_37 - .L_36)
.L_36:
        /*0004*/ 	.word	0x00000082


	//----- nvinfo : EIATTR_KPARAM_INFO
	.align		4
.L_37:
        /*0008*/ 	.byte	0x04, 0x17
        /*000a*/ 	.short	(.L_39 - .L_38)
.L_38:
        /*000c*/ 	.word	0x00000000
        /*0010*/ 	.short	0x0003
        /*0012*/ 	.short	0x0018
        /*0014*/ 	.byte	0x00, 0xf0, 0x11, 0x00


	//----- nvinfo : EIATTR_KPARAM_INFO
	.align		4
.L_39:
        /*0018*/ 	.byte	0x04, 0x17
        /*001a*/ 	.short	(.L_41 - .L_40)
.L_40:
        /*001c*/ 	.word	0x00000000
        /*0020*/ 	.short	0x0002
        /*0022*/ 	.short	0x0010
        /*0024*/ 	.byte	0x00, 0xf5, 0x21, 0x00


	//----- nvinfo : EIATTR_KPARAM_INFO
	.align		4
.L_41:
        /*0028*/ 	.byte	0x04, 0x17
        /*002a*/ 	.short	(.L_43 - .L_42)
.L_42:
        /*002c*/ 	.word	0x00000000
        /*0030*/ 	.short	0x0001
        /*0032*/ 	.short	0x0008
        /*0034*/ 	.byte	0x00, 0xf5, 0x21, 0x00


	//----- nvinfo : EIATTR_KPARAM_INFO
	.align		4
.L_43:
        /*0038*/ 	.byte	0x04, 0x17
        /*003a*/ 	.short	(.L_45 - .L_44)
.L_44:
        /*003c*/ 	.word	0x00000000
        /*0040*/ 	.short	0x0000
        /*0042*/ 	.short	0x0000
        /*0044*/ 	.byte	0x00, 0xf5, 0x21, 0x00


	//----- nvinfo : EIATTR_SPARSE_MMA_MASK
	.align		4
.L_45:
        /*0048*/ 	.byte	0x03, 0x50
        /*004a*/ 	.short	0x0000


	//----- nvinfo : EIATTR_MAXREG_COUNT
	.align		4
        /*004c*/ 	.byte	0x03, 0x1b
        /*004e*/ 	.short	0x00ff


	//----- nvinfo : EIATTR_MERCURY_ISA_VERSION
	.align		4
        /*0050*/ 	.byte	0x03, 0x5f
        /*0052*/ 	.short	0x0101


	//----- nvinfo : EIATTR_VRC_CTA_INIT_COUNT
	.align		4
        /*0054*/ 	.byte	0x02, 0x4a
	.zero		1
	.zero		1


	//----- nvinfo : EIATTR_EXIT_INSTR_OFFSETS
	.align		4
        /*0058*/ 	.byte	0x04, 0x1c
        /*005a*/ 	.short	(.L_47 - .L_46)


	//   ....[0]....
.L_46:
        /*005c*/ 	.word	0x00000060


	//   ....[1]....
        /*0060*/ 	.word	0x000004b0


	//   ....[2]....
        /*0064*/ 	.word	0x000006d0


	//   ....[3]....
        /*0068*/ 	.word	0x00000870


	//   ....[4]....
        /*006c*/ 	.word	0x00000930


	//----- nvinfo : EIATTR_CRS_STACK_SIZE
	.align		4
.L_47:
        /*0070*/ 	.byte	0x04, 0x1e
        /*0072*/ 	.short	(.L_49 - .L_48)
.L_48:
        /*0074*/ 	.word	0x00000000


	//----- nvinfo : EIATTR_CBANK_PARAM_SIZE
	.align		4
.L_49:
        /*0078*/ 	.byte	0x03, 0x19
        /*007a*/ 	.short	0x001c


	//----- nvinfo : EIATTR_PARAM_CBANK
	.align		4
        /*007c*/ 	.byte	0x04, 0x0a
        /*007e*/ 	.short	(.L_51 - .L_50)
	.align		4
.L_50:
        /*0080*/ 	.word	index@(.nv.constant0._Z16matrixAditionRowPiS_S_i)
        /*0084*/ 	.short	0x0380
        /*0086*/ 	.short	0x001c


	//----- nvinfo : EIATTR_SW_WAR
	.align		4
.L_51:
        /*0088*/ 	.byte	0x04, 0x36
        /*008a*/ 	.short	(.L_53 - .L_52)
.L_52:
        /*008c*/ 	.word	0x00000008
.L_53:


//--------------------- .nv.info._Z13matrixAditionPiS_S_i --------------------------
	.section	.nv.info._Z13matrixAditionPiS_S_i,"",@"SHT_CUDA_INFO"
	.sectionflags	@""
	.align	4


	//----- nvinfo : EIATTR_CUDA_API_VERSION
	.align		4
        /*0000*/ 	.byte	0x04, 0x37
        /*0002*/ 	.short	(.L_55 - .L_54)
.L_54:
        /*0004*/ 	.word	0x00000082


	//----- nvinfo : EIATTR_KPARAM_INFO
	.align		4
.L_55:
        /*0008*/ 	.byte	0x04, 0x17
        /*000a*/ 	.short	(.L_57 - .L_56)
.L_56:
        /*000c*/ 	.word	0x00000000
        /*0010*/ 	.short	0x0003
        /*0012*/ 	.short	0x0018
        /*0014*/ 	.byte	0x00, 0xf0, 0x11, 0x00


	//----- nvinfo : EIATTR_KPARAM_INFO
	.align		4
.L_57:
        /*0018*/ 	.byte	0x04, 0x17
        /*001a*/ 	.short	(.L_59 - .L_58)
.L_58:
        /*001c*/ 	.word	0x00000000
        /*0020*/ 	.short	0x0002
        /*0022*/ 	.short	0x0010
        /*0024*/ 	.byte	0x00, 0xf5, 0x21, 0x00


	//----- nvinfo : EIATTR_KPARAM_INFO
	.align		4
.L_59:
        /*0028*/ 	.byte	0x04, 0x17
        /*002a*/ 	.short	(.L_61 - .L_60)
.L_60:
        /*002c*/ 	.word	0x00000000
        /*0030*/ 	.short	0x0001
        /*0032*/ 	.short	0x0008
        /*0034*/ 	.byte	0x00, 0xf5, 0x21, 0x00


	//----- nvinfo : EIATTR_KPARAM_INFO
	.align		4
.L_61:
        /*0038*/ 	.byte	0x04, 0x17
        /*003a*/ 	.short	(.L_63 - .L_62)
.L_62:
        /*003c*/ 	.word	0x00000000
        /*0040*/ 	.short	0x0000
        /*0042*/ 	.short	0x0000
        /*0044*/ 	.byte	0x00, 0xf5, 0x21, 0x00


	//----- nvinfo : EIATTR_SPARSE_MMA_MASK
	.align		4
.L_63:
        /*0048*/ 	.byte	0x03, 0x50
        /*004a*/ 	.short	0x0000


	//----- nvinfo : EIATTR_MAXREG_COUNT
	.align		4
        /*004c*/ 	.byte	0x03, 0x1b
        /*004e*/ 	.short	0x00ff


	//----- nvinfo : EIATTR_MERCURY_ISA_VERSION
	.align		4
        /*0050*/ 	.byte	0x03, 0x5f
        /*0052*/ 	.short	0x0101


	//----- nvinfo : EIATTR_VRC_CTA_INIT_COUNT
	.align		4
        /*0054*/ 	.byte	0x02, 0x4a
	.zero		1
	.zero		1


	//----- nvinfo : EIATTR_EXIT_INSTR_OFFSETS
	.align		4
        /*0058*/ 	.byte	0x04, 0x1c
        /*005a*/ 	.short	(.L_65 - .L_64)


	//   ....[0]....
.L_64:
        /*005c*/ 	.word	0x00000080


	//   ....[1]....
        /*0060*/ 	.word	0x00000140


	//----- nvinfo : EIATTR_CBANK_PARAM_SIZE
	.align		4
.L_65:
        /*0064*/ 	.byte	0x03, 0x19
        /*0066*/ 	.short	0x001c


	//----- nvinfo : EIATTR_PARAM_CBANK
	.align		4
        /*0068*/ 	.byte	0x04, 0x0a
        /*006a*/ 	.short	(.L_67 - .L_66)
	.align		4
.L_66:
        /*006c*/ 	.word	index@(.nv.constant0._Z13matrixAditionPiS_S_i)
        /*0070*/ 	.short	0x0380
        /*0072*/ 	.short	0x001c


	//----- nvinfo : EIATTR_SW_WAR
	.align		4
.L_67:
        /*0074*/ 	.byte	0x04, 0x36
        /*0076*/ 	.short	(.L_69 - .L_68)
.L_68:
        /*0078*/ 	.word	0x00000008
.L_69:


//--------------------- .nv.callgraph             --------------------------
	.section	.nv.callgraph,"",@"SHT_CUDA_CALLGRAPH"
	.align	4
	.sectionentsize	8
	.align		4
        /*0000*/ 	.word	0x00000000
	.align		4
        /*0004*/ 	.word	0xffffffff
	.align		4
        /*0008*/ 	.word	0x00000000
	.align		4
        /*000c*/ 	.word	0xfffffffe
	.align		4
        /*0010*/ 	.word	0x00000000
	.align		4
        /*0014*/ 	.word	0xfffffffd
	.align		4
        /*0018*/ 	.word	0x00000000
	.align		4
        /*001c*/ 	.word	0xfffffffc


//--------------------- .text._Z16matrixAditionColPiS_S_i --------------------------
	.section	.text._Z16matrixAditionColPiS_S_i,"ax",@progbits
	.align	128
        .global         _Z16matrixAditionColPiS_S_i
        .type           _Z16matrixAditionColPiS_S_i,@function
        .size           _Z16matrixAditionColPiS_S_i,(.L_x_23 - _Z16matrixAditionColPiS_S_i)
        .other          _Z16matrixAditionColPiS_S_i,@"STO_CUDA_ENTRY STV_DEFAULT"
_Z16matrixAditionColPiS_S_i:
.text._Z16matrixAditionColPiS_S_i:
[----:B------:R-:W-:Y:S01]  /*0000*/  LDC R1, c[0x0][0x37c] ;  /* 0x0000df00ff017b82 */ /* 0x000fe20000000800 */
[----:B------:R-:W0:Y:S01]  /*0010*/  LDCU UR4, c[0x0][0x398] ;  /* 0x00007300ff0477ac */ /* 0x000e220008000800 */
[----:B------:R-:W1:Y:S01]  /*0020*/  S2R R17, SR_TID.X ;  /* 0x0000000000117919 */ /* 0x000e620000002100 */
[----:B------:R-:W2:Y:S01]  /*0030*/  S2R R2, SR_CTAID.X ;  /* 0x0000000000027919 */ /* 0x000ea20000002500 */
[----:B0-----:R-:W-:Y:S01]  /*0040*/  MOV R0, UR4 ;  /* 0x0000000400007c02 */ /* 0x001fe20008000f00 */
[----:B------:R-:W0:Y:S03]  /*0050*/  LDCU UR4, c[0x0][0x360] ;  /* 0x00006c00ff0477ac */ /* 0x000e260008000800 */
[----:B------:R-:W-:-:S13]  /*0060*/  ISETP.GE.AND P0, PT, R0, 0x1, PT ;  /* 0x000000010000780c */ /* 0x000fda0003f06270 */
[----:B012---:R-:W-:Y:S05]  /*0070*/  @!P0 EXIT ;  /* 0x000000000000894d */ /* 0x007fea0003800000 */
[----:B------:R-:W-:Y:S01]  /*0080*/  ISETP.GE.U32.AND P0, PT, R0, 0x8, PT ;  /* 0x000000080000780c */ /* 0x000fe20003f06070 */
[----:B------:R-:W0:Y:S01]  /*0090*/  LDCU.64 UR6, c[0x0][0x358] ;  /* 0x00006b00ff0677ac */ /* 0x000e220008000a00 */
[----:B------:R-:W-:Y:S02]  /*00a0*/  IMAD R17, R2, UR4, R17 ;  /* 0x0000000402117c24 */ /* 0x000fe4000f8e0211 */
[----:B------:R-:W-:Y:S01]  /*00b0*/  HFMA2 R16, -RZ, RZ, 0, 0 ;  /* 0x00000000ff107431 */ /* 0x000fe200000001ff */
[----:B------:R-:W-:-:S08]  /*00c0*/  LOP3.LUT R18, R0, 0x7, RZ, 0xc0, !PT ;  /* 0x0000000700127812 */ /* 0x000fd000078ec0ff */
[----:B------:R-:W-:Y:S05]  /*00d0*/  @!P0 BRA `(.L_x_0) ;  /* 0x0000000400208947 */ /* 0x000fea0003800000 */
[----:B------:R-:W1:Y:S01]  /*00e0*/  LDC R19, c[0x0][0x398] ;  /* 0x0000e600ff137b82 */ /* 0x000e620000000800 */
[----:B------:R-:W-:Y:S02]  /*00f0*/  LOP3.LUT R16, R0, 0x7ffffff8, RZ, 0xc0, !PT ;  /* 0x7ffffff800107812 */ /* 0x000fe400078ec0ff */
[----:B------:R-:W-:Y:S02]  /*0100*/  ISETP.GE.AND P0, PT, R17, R0, PT ;  /* 0x000000001100720c */ /* 0x000fe40003f06270 */
[----:B------:R-:W-:Y:S02]  /*0110*/  MOV R21, R17 ;  /* 0x0000001100157202 */ /* 0x000fe40000000f00 */
[----:B------:R-:W-:Y:S01]  /*0120*/  IADD3 R20, PT, PT, -R16, RZ, RZ ;  /* 0x000000ff10147210 */ /* 0x000fe20007ffe1ff */
[----:B------:R-:W2:Y:S08]  /*0130*/  LDC.64 R2, c[0x0][0x390] ;  /* 0x0000e400ff027b82 */ /* 0x000eb00000000a00 */
[----:B------:R-:W3:Y:S08]  /*0140*/  LDC.64 R4, c[0x0][0x380] ;  /* 0x0000e000ff047b82 */ /* 0x000ef00000000a00 */
[----:B------:R-:W4:Y:S02]  /*0150*/  LDC.64 R6, c[0x0][0x388] ;  /* 0x0000e200ff067b82 */ /* 0x000f240000000a00 */
.L_x_3:
[----:B------:R-:W-:Y:S01]  /*0160*/  IADD3 R20, PT, PT, R20, 0x8, RZ ;  /* 0x0000000814147810 */ /* 0x000fe20007ffe0ff */
[----:B------:R-:W-:Y:S01]  /*0170*/  BSSY.RECONVERGENT B0, `(.L_x_1) ;  /* 0x000003c000007945 */ /* 0x000fe20003800200 */
[----:B-1----:R-:W-:Y:S02]  /*0180*/  MOV R0, R19 ;  /* 0x0000001300007202 */ /* 0x002fe40000000f00 */
[----:B------:R-:W-:Y:S01]  /*0190*/  ISETP.NE.AND P1, PT, R20, RZ, PT ;  /* 0x000000ff1400720c */ /* 0x000fe20003f25270 */
[----:B------:R-:W-:-:S12]  /*01a0*/  @P0 BRA `(.L_x_2) ;  /* 0x0000000000e00947 */ /* 0x000fd80003800000 */
[----:B----4-:R-:W-:-:S04]  /*01b0*/  IMAD.WIDE R14, R21, 0x4, R6 ;  /* 0x00000004150e7825 */ /* 0x010fc800078e0206 */
[C---:B--2---:R-:W-:Y:S01]  /*01c0*/  IMAD.WIDE R22, R21.reuse, 0x4, R2 ;  /* 0x0000000415167825 */ /* 0x044fe200078e0202 */
[----:B0-----:R-:W2:Y:S04]  /*01d0*/  LDG.E R8, desc[UR6][R14.64] ;  /* 0x000000060e087981 */ /* 0x001ea8000c1e1900 */
[----:B------:R-:W2:Y:S01]  /*01e0*/  LDG.E R9, desc[UR6][R22.64] ;  /* 0x0000000616097981 */ /* 0x000ea2000c1e1900 */
[----:B---3--:R-:W-:-:S04]  /*01f0*/  IMAD.WIDE R12, R21, 0x4, R4 ;  /* 0x00000004150c7825 */ /* 0x008fc800078e0204 */
[----:B------:R-:W-:Y:S01]  /*0200*/  IMAD.WIDE.U32 R10, R19, 0x4, R22 ;  /* 0x00000004130a7825 */ /* 0x000fe200078e0016 */
[----:B--2---:R-:W-:-:S03]  /*0210*/  IADD3 R29, PT, PT, R8, R9, RZ ;  /* 0x00000009081d7210 */ /* 0x004fc60007ffe0ff */
[C---:B------:R-:W-:Y:S02]  /*0220*/  IMAD.WIDE.U32 R8, R19.reuse, 0x4, R14 ;  /* 0x0000000413087825 */ /* 0x040fe400078e000e */
[----:B------:R0:W-:Y:S04]  /*0230*/  STG.E desc[UR6][R12.64], R29 ;  /* 0x0000001d0c007986 */ /* 0x0001e8000c101906 */
[----:B------:R-:W2:Y:S04]  /*0240*/  LDG.E R24, desc[UR6][R8.64] ;  /* 0x0000000608187981 */ /* 0x000ea8000c1e1900 */
[----:B------:R-:W2:Y:S01]  /*0250*/  LDG.E R25, desc[UR6][R10.64] ;  /* 0x000000060a197981 */ /* 0x000ea2000c1e1900 */
[----:B------:R-:W-:-:S04]  /*0260*/  IMAD.WIDE.U32 R26, R19, 0x4, R12 ;  /* 0x00000004131a7825 */ /* 0x000fc800078e000c */
[----:B------:R-:W-:Y:S01]  /*0270*/  IMAD.WIDE.U32 R14, R19, 0x4, R8 ;  /* 0x00000004130e7825 */ /* 0x000fe200078e0008 */
[----:B--2---:R-:W-:-:S03]  /*0280*/  IADD3 R28, PT, PT, R24, R25, RZ ;  /* 0x00000019181c7210 */ /* 0x004fc60007ffe0ff */
[C---:B------:R-:W-:Y:S02]  /*0290*/  IMAD.WIDE.U32 R24, R19.reuse, 0x4, R10 ;  /* 0x0000000413187825 */ /* 0x040fe400078e000a */
[----:B------:R1:W-:Y:S04]  /*02a0*/  STG.E desc[UR6][R26.64], R28 ;  /* 0x0000001c1a007986 */ /* 0x0003e8000c101906 */
[----:B------:R-:W0:Y:S04]  /*02b0*/  LDG.E R8, desc[UR6][R14.64] ;  /* 0x000000060e087981 */ /* 0x000e28000c1e1900 */
[----:B------:R-:W0:Y:S01]  /*02c0*/  LDG.E R9, desc[UR6][R24.64] ;  /* 0x0000000618097981 */ /* 0x000e22000c1e1900 */
[----:B------:R-:W-:-:S04]  /*02d0*/  IMAD.WIDE.U32 R22, R19, 0x4, R26 ;  /* 0x0000000413167825 */ /* 0x000fc800078e001a */
[----:B------:R-:W-:Y:S01]  /*02e0*/  IMAD.WIDE.U32 R10, R19, 0x4, R24 ;  /* 0x00000004130a7825 */ /* 0x000fe200078e0018 */
[----:B0-----:R-:W-:-:S03]  /*02f0*/  IADD3 R29, PT, PT, R8, R9, RZ ;  /* 0x00000009081d7210 */ /* 0x001fc60007ffe0ff */
[C---:B------:R-:W-:Y:S02]  /*0300*/  IMAD.WIDE.U32 R8, R19.reuse, 0x4, R14 ;  /* 0x0000000413087825 */ /* 0x040fe400078e000e */
[----:B------:R0:W-:Y:S04]  /*0310*/  STG.E desc[UR6][R22.64], R29 ;  /* 0x0000001d16007986 */ /* 0x0001e8000c101906 */
[----:B------:R-:W1:Y:S04]  /*0320*/  LDG.E R14, desc[UR6][R8.64] ;  /* 0x00000006080e7981 */ /* 0x000e68000c1e1900 */
[----:B------:R-:W1:Y:S01]  /*0330*/  LDG.E R15, desc[UR6][R10.64] ;  /* 0x000000060a0f7981 */ /* 0x000e62000c1e1900 */
[----:B------:R-:W-:-:S04]  /*0340*/  IMAD.WIDE.U32 R12, R19, 0x4, R22 ;  /* 0x00000004130c7825 */ /* 0x000fc800078e0016 */
[----:B------:R-:W-:Y:S01]  /*0350*/  IMAD.WIDE.U32 R24, R19, 0x4, R10 ;  /* 0x0000000413187825 */ /* 0x000fe200078e000a */
[----:B-1----:R-:W-:-:S03]  /*0360*/  IADD3 R28, PT, PT, R14, R15, RZ ;  /* 0x0000000f0e1c7210 */ /* 0x002fc60007ffe0ff */
        /* <DEDUP_REMOVED lines=9> */
[----:B------:R-:W2:Y:S04]  /*0400*/  LDG.E R14, desc[UR6][R8.64] ;  /* 0x00000006080e7981 */ /* 0x000ea8000c1e1900 */
[----:B------:R-:W2:Y:S01]  /*0410*/  LDG.E R15, desc[UR6][R10.64] ;  /* 0x000000060a0f7981 */ /* 0x000ea2000c1e1900 */
[----:B------:R-:W-:-:S04]  /*0420*/  IMAD.WIDE.U32 R22, R19, 0x4, R26 ;  /* 0x0000000413167825 */ /* 0x000fc800078e001a */
[----:B-1----:R-:W-:Y:S01]  /*0430*/  IMAD.WIDE.U32 R12, R19, 0x4, R8 ;  /* 0x00000004130c7825 */ /* 0x002fe200078e0008 */
        /* <DEDUP_REMOVED lines=12> */
[----:B------:R-:W-:Y:S01]  /*0500*/  IMAD.WIDE.U32 R26, R19, 0x4, R24 ;  /* 0x00000004131a7825 */ /* 0x000fe200078e0018 */
[----:B-1----:R-:W-:-:S05]  /*0510*/  IADD3 R23, PT, PT, R8, R11, RZ ;  /* 0x0000000b08177210 */ /* 0x002fca0007ffe0ff */
[----:B------:R0:W-:Y:S02]  /*0520*/  STG.E desc[UR6][R26.64], R23 ;  /* 0x000000171a007986 */ /* 0x0001e4000c101906 */
.L_x_2:
[----:B0-----:R-:W-:Y:S05]  /*0530*/  BSYNC.RECONVERGENT B0 ;  /* 0x0000000000007941 */ /* 0x001fea0003800200 */
.L_x_1:
[----:B------:R-:W-:Y:S01]  /*0540*/  LEA R21, R0, R21, 0x3 ;  /* 0x0000001500157211 */ /* 0x000fe200078e18ff */
[----:B------:R-:W-:Y:S06]  /*0550*/  @P1 BRA `(.L_x_3) ;  /* 0xfffffffc00001947 */ /* 0x000fec000383ffff */
.L_x_0:
[----:B------:R-:W-:-:S13]  /*0560*/  ISETP.NE.AND P0, PT, R18, RZ, PT ;  /* 0x000000ff1200720c */ /* 0x000fda0003f05270 */
[----:B0-----:R-:W-:Y:S05]  /*0570*/  @!P0 EXIT ;  /* 0x000000000000894d */ /* 0x001fea0003800000 */
[----:B------:R-:W-:Y:S02]  /*0580*/  ISETP.GE.U32.AND P0, PT, R18, 0x4, PT ;  /* 0x000000041200780c */ /* 0x000fe40003f06070 */
[----:B------:R-:W-:-:S11]  /*0590*/  LOP3.LUT R18, R0, 0x3, RZ, 0xc0, !PT ;  /* 0x0000000300127812 */ /* 0x000fd600078ec0ff */
[----:B------:R-:W-:Y:S05]  /*05a0*/  @!P0 BRA `(.L_x_4) ;  /* 0x0000000000948947 */ /* 0x000fea0003800000 */
[----:B------:R-:W-:Y:S01]  /*05b0*/  ISETP.GE.AND P0, PT, R17, R0, PT ;  /* 0x000000001100720c */ /* 0x000fe20003f06270 */
[----:B------:R-:W-:-:S12]  /*05c0*/  BSSY.RECONVERGENT B0, `(.L_x_5) ;  /* 0x0000022000007945 */ /* 0x000fd80003800200 */
[----:B------:R-:W-:Y:S05]  /*05d0*/  @P0 BRA `(.L_x_6) ;  /* 0x0000000000800947 */ /* 0x000fea0003800000 */
[----:B--2---:R-:W0:Y:S01]  /*05e0*/  LDC.64 R2, c[0x0][0x388] ;  /* 0x0000e200ff027b82 */ /* 0x004e220000000a00 */
[----:B------:R-:W-:-:S07]  /*05f0*/  IMAD R9, R16, R0, R17 ;  /* 0x0000000010097224 */ /* 0x000fce00078e0211 */
[----:B---3--:R-:W1:Y:S08]  /*0600*/  LDC.64 R4, c[0x0][0x390] ;  /* 0x0000e400ff047b82 */ /* 0x008e700000000a00 */
[----:B----4-:R-:W2:Y:S01]  /*0610*/  LDC.64 R6, c[0x0][0x380] ;  /* 0x0000e000ff067b82 */ /* 0x010ea20000000a00 */
[----:B0-----:R-:W-:-:S05]  /*0620*/  IMAD.WIDE R2, R9, 0x4, R2 ;  /* 0x0000000409027825 */ /* 0x001fca00078e0202 */
[----:B------:R-:W3:Y:S01]  /*0630*/  LDG.E R8, desc[UR6][R2.64] ;  /* 0x0000000602087981 */ /* 0x000ee2000c1e1900 */
[----:B-1----:R-:W-:-:S05]  /*0640*/  IMAD.WIDE R4, R9, 0x4, R4 ;  /* 0x0000000409047825 */ /* 0x002fca00078e0204 */
[----:B------:R-:W3:Y:S01]  /*0650*/  LDG.E R11, desc[UR6][R4.64] ;  /* 0x00000006040b7981 */ /* 0x000ee2000c1e1900 */
[----:B--2---:R-:W-:Y:S01]  /*0660*/  IMAD.WIDE R6, R9, 0x4, R6 ;  /* 0x0000000409067825 */ /* 0x004fe200078e0206 */
[----:B---3--:R-:W-:-:S03]  /*0670*/  IADD3 R19, PT, PT, R8, R11, RZ ;  /* 0x0000000b08137210 */ /* 0x008fc60007ffe0ff */
[----:B------:R-:W-:-:S04]  /*0680*/  IMAD.WIDE.U32 R8, R0, 0x4, R2 ;  /* 0x0000000400087825 */ /* 0x000fc800078e0002 */
[C---:B------:R-:W-:Y:S01]  /*0690*/  IMAD.WIDE.U32 R10, R0.reuse, 0x4, R4 ;  /* 0x00000004000a7825 */ /* 0x040fe200078e0004 */
[----:B------:R0:W-:Y:S04]  /*06a0*/  STG.E desc[UR6][R6.64], R19 ;  /* 0x0000001306007986 */ /* 0x0001e8000c101906 */
[----:B------:R-:W2:Y:S04]  /*06b0*/  LDG.E R14, desc[UR6][R8.64] ;  /* 0x00000006080e7981 */ /* 0x000ea8000c1e1900 */
[----:B------:R-:W2:Y:S01]  /*06c0*/  LDG.E R15, desc[UR6][R10.64] ;  /* 0x000000060a0f7981 */ /* 0x000ea2000c1e1900 */
[----:B------:R-:W-:-:S04]  /*06d0*/  IMAD.WIDE.U32 R12, R0, 0x4, R6 ;  /* 0x00000004000c7825 */ /* 0x000fc800078e0006 */
[----:B------:R-:W-:-:S04]  /*06e0*/  IMAD.WIDE.U32 R2, R0, 0x4, R8 ;  /* 0x0000000400027825 */ /* 0x000fc800078e0008 */
[----:B------:R-:W-:Y:S01]  /*06f0*/  IMAD.WIDE.U32 R4, R0, 0x4, R10 ;  /* 0x0000000400047825 */ /* 0x000fe200078e000a */
[----:B--2---:R-:W-:-:S05]  /*0700*/  IADD3 R21, PT, PT, R14, R15, RZ ;  /* 0x0000000f0e157210 */ /* 0x004fca0007ffe0ff */
[----:B------:R1:W-:Y:S04]  /*0710*/  STG.E desc[UR6][R12.64], R21 ;  /* 0x000000150c007986 */ /* 0x0003e8000c101906 */
[----:B------:R-:W2:Y:S04]  /*0720*/  LDG.E R20, desc[UR6][R2.64] ;  /* 0x0000000602147981 */ /* 0x000ea8000c1e1900 */
[----:B------:R-:W2:Y:S01]  /*0730*/  LDG.E R23, desc[UR6][R4.64] ;  /* 0x0000000604177981 */ /* 0x000ea2000c1e1900 */
[----:B------:R-:W-:-:S04]  /*0740*/  IMAD.WIDE.U32 R14, R0, 0x4, R12 ;  /* 0x00000004000e7825 */ /* 0x000fc800078e000c */
[----:B0-----:R-:W-:-:S04]  /*0750*/  IMAD.WIDE.U32 R6, R0, 0x4, R2 ;  /* 0x0000000400067825 */ /* 0x001fc800078e0002 */
[----:B------:R-:W-:Y:S01]  /*0760*/  IMAD.WIDE.U32 R8, R0, 0x4, R4 ;  /* 0x0000000400087825 */ /* 0x000fe200078e0004 */
[----:B--2---:R-:W-:-:S05]  /*0770*/  IADD3 R23, PT, PT, R20, R23, RZ ;  /* 0x0000001714177210 */ /* 0x004fca0007ffe0ff */
[----:B------:R0:W-:Y:S04]  /*0780*/  STG.E desc[UR6][R14.64], R23 ;  /* 0x000000170e007986 */ /* 0x0001e8000c101906 */
[----:B------:R-:W1:Y:S04]  /*0790*/  LDG.E R6, desc[UR6][R6.64] ;  /* 0x0000000606067981 */ /* 0x000e68000c1e1900 */
[----:B------:R-:W1:Y:S01]  /*07a0*/  LDG.E R9, desc[UR6][R8.64] ;  /* 0x0000000608097981 */ /* 0x000e62000c1e1900 */
[----:B------:R-:W-:Y:S01]  /*07b0*/  IMAD.WIDE.U32 R10, R0, 0x4, R14 ;  /* 0x00000004000a7825 */ /* 0x000fe200078e000e */
[----:B-1----:R-:W-:-:S05]  /*07c0*/  IADD3 R13, PT, PT, R6, R9, RZ ;  /* 0x00000009060d7210 */ /* 0x002fca0007ffe0ff */
[----:B------:R0:W-:Y:S02]  /*07d0*/  STG.E desc[UR6][R10.64], R13 ;  /* 0x0000000d0a007986 */ /* 0x0001e4000c101906 */
.L_x_6:
[----:B------:R-:W-:Y:S05]  /*07e0*/  BSYNC.RECONVERGENT B0 ;  /* 0x0000000000007941 */ /* 0x000fea0003800200 */
.L_x_5:
[----:B------:R-:W-:-:S07]  /*07f0*/  IADD3 R16, PT, PT, R16, 0x4, RZ ;  /* 0x0000000410107810 */ /* 0x000fce0007ffe0ff */
.L_x_4:
[----:B------:R-:W-:-:S13]  /*0800*/  ISETP.NE.AND P0, PT, R18, RZ, PT ;  /* 0x000000ff1200720c */ /* 0x000fda0003f05270 */
[----:B------:R-:W-:Y:S05]  /*0810*/  @!P0 EXIT ;  /* 0x000000000000894d */ /* 0x000fea0003800000 */
[----:B------:R-:W-:-:S13]  /*0820*/  ISETP.NE.AND P0, PT, R18, 0x1, PT ;  /* 0x000000011200780c */ /* 0x000fda0003f05270 */
[----:B------:R-:W-:Y:S05]  /*0830*/  @!P0 BRA `(.L_x_7) ;  /* 0x00000000005c8947 */ /* 0x000fea0003800000 */
[----:B------:R-:W-:Y:S01]  /*0840*/  ISETP.GE.AND P0, PT, R17, R0, PT ;  /* 0x000000001100720c */ /* 0x000fe20003f06270 */
[----:B------:R-:W-:-:S12]  /*0850*/  BSSY.RECONVERGENT B0, `(.L_x_8) ;  /* 0x0000014000007945 */ /* 0x000fd80003800200 */
[----:B------:R-:W-:Y:S05]  /*0860*/  @P0 BRA `(.L_x_9) ;  /* 0x0000000000480947 */ /* 0x000fea0003800000 */
[----:B--2---:R-:W1:Y:S01]  /*0870*/  LDC.64 R2, c[0x0][0x388] ;  /* 0x0000e200ff027b82 */ /* 0x004e620000000a00 */
[----:B0-----:R-:W-:-:S07]  /*0880*/  IMAD R11, R16, R0, R17 ;  /* 0x00000000100b7224 */ /* 0x001fce00078e0211 */
[----:B---3--:R-:W0:Y:S08]  /*0890*/  LDC.64 R4, c[0x0][0x390] ;  /* 0x0000e400ff047b82 */ /* 0x008e300000000a00 */
[----:B----4-:R-:W2:Y:S01]  /*08a0*/  LDC.64 R6, c[0x0][0x380] ;  /* 0x0000e000ff067b82 */ /* 0x010ea20000000a00 */
[----:B-1----:R-:W-:-:S05]  /*08b0*/  IMAD.WIDE R2, R11, 0x4, R2 ;  /* 0x000000040b027825 */ /* 0x002fca00078e0202 */
[----:B------:R-:W3:Y:S01]  /*08c0*/  LDG.E R8, desc[UR6][R2.64] ;  /* 0x0000000602087981 */ /* 0x000ee2000c1e1900 */
[----:B0-----:R-:W-:-:S05]  /*08d0*/  IMAD.WIDE R4, R11, 0x4, R4 ;  /* 0x000000040b047825 */ /* 0x001fca00078e0204 */
[----:B------:R-:W3:Y:S01]  /*08e0*/  LDG.E R9, desc[UR6][R4.64] ;  /* 0x0000000604097981 */ /* 0x000ee2000c1e1900 */
[----:B--2---:R-:W-:-:S04]  /*08f0*/  IMAD.WIDE R6, R11, 0x4, R6 ;  /* 0x000000040b067825 */ /* 0x004fc800078e0206 */
[----:B------:R-:W-:Y:S01]  /*0900*/  IMAD.WIDE.U32 R10, R0, 0x4, R4 ;  /* 0x00000004000a7825 */ /* 0x000fe200078e0004 */
[----:B---3--:R-:W-:-:S03]  /*0910*/  IADD3 R15, PT, PT, R8, R9, RZ ;  /* 0x00000009080f7210 */ /* 0x008fc60007ffe0ff */
[C---:B------:R-:W-:Y:S02]  /*0920*/  IMAD.WIDE.U32 R8, R0.reuse, 0x4, R2 ;  /* 0x0000000400087825 */ /* 0x040fe400078e0002 */
[----:B------:R1:W-:Y:S04]  /*0930*/  STG.E desc[UR6][R6.64], R15 ;  /* 0x0000000f06007986 */ /* 0x0003e8000c101906 */
[----:B------:R-:W2:Y:S04]  /*0940*/  LDG.E R8, desc[UR6][R8.64] ;  /* 0x0000000608087981 */ /* 0x000ea8000c1e1900 */
[----:B------:R-:W2:Y:S01]  /*0950*/  LDG.E R11, desc[UR6][R10.64] ;  /* 0x000000060a0b7981 */ /* 0x000ea2000c1e1900 */
[----:B------:R-:W-:Y:S01]  /*0960*/  IMAD.WIDE.U32 R12, R0, 0x4, R6 ;  /* 0x00000004000c7825 */ /* 0x000fe200078e0006 */
[----:B--2---:R-:W-:-:S05]  /*0970*/  IADD3 R3, PT, PT, R8, R11, RZ ;  /* 0x0000000b08037210 */ /* 0x004fca0007ffe0ff */
[----:B------:R1:W-:Y:S02]  /*0980*/  STG.E desc[UR6][R12.64], R3 ;  /* 0x000000030c007986 */ /* 0x0003e4000c101906 */
.L_x_9:
[----:B------:R-:W-:Y:S05]  /*0990*/  BSYNC.RECONVERGENT B0 ;  /* 0x0000000000007941 */ /* 0x000fea0003800200 */
.L_x_8:
[----:B------:R-:W-:-:S07]  /*09a0*/  IADD3 R16, PT, PT, R16, 0x2, RZ ;  /* 0x0000000210107810 */ /* 0x000fce0007ffe0ff */
.L_x_7:
[----:B------:R-:W-:Y:S02]  /*09b0*/  ISETP.GE.AND P0, PT, R17, R0, PT ;  /* 0x000000001100720c */ /* 0x000fe40003f06270 */
[----:B--2---:R-:W-:-:S04]  /*09c0*/  LOP3.LUT R2, R0, 0x1, RZ, 0xc0, !PT ;  /* 0x0000000100027812 */ /* 0x004fc800078ec0ff */
[----:B------:R-:W-:-:S13]  /*09d0*/  ISETP.NE.U32.OR P0, PT, R2, 0x1, P0 ;  /* 0x000000010200780c */ /* 0x000fda0000705470 */
[----:B------:R-:W-:Y:S05]  /*09e0*/  @P0 EXIT ;  /* 0x000000000000094d */ /* 0x000fea0003800000 */
[----:B-1----:R-:W1:Y:S01]  /*09f0*/  LDC.64 R2, c[0x0][0x388] ;  /* 0x0000e200ff027b82 */ /* 0x002e620000000a00 */
[----:B------:R-:W-:-:S07]  /*0a00*/  IMAD R17, R16, R0, R17 ;  /* 0x0000000010117224 */ /* 0x000fce00078e0211 */
[----:B---3--:R-:W2:Y:S08]  /*0a10*/  LDC.64 R4, c[0x0][0x390] ;  /* 0x0000e400ff047b82 */ /* 0x008eb00000000a00 */
[----:B----4-:R-:W3:Y:S01]  /*0a20*/  LDC.64 R6, c[0x0][0x380] ;  /* 0x0000e000ff067b82 */ /* 0x010ee20000000a00 */
[----:B-1----:R-:W-:-:S06]  /*0a30*/  IMAD.WIDE R2, R17, 0x4, R2 ;  /* 0x0000000411027825 */ /* 0x002fcc00078e0202 */
[----:B------:R-:W4:Y:S01]  /*0a40*/  LDG.E R2, desc[UR6][R2.64] ;  /* 0x0000000602027981 */ /* 0x000f22000c1e1900 */
[----:B--2---:R-:W-:-:S06]  /*0a50*/  IMAD.WIDE R4, R17, 0x4, R4 ;  /* 0x0000000411047825 */ /* 0x004fcc00078e0204 */
[----:B------:R-:W4:Y:S01]  /*0a60*/  LDG.E R5, desc[UR6][R4.64] ;  /* 0x0000000604057981 */ /* 0x000f22000c1e1900 */
[----:B---3--:R-:W-:Y:S01]  /*0a70*/  IMAD.WIDE R6, R17, 0x4, R6 ;  /* 0x0000000411067825 */ /* 0x008fe200078e0206 */
[----:B----4-:R-:W-:-:S05]  /*0a80*/  IADD3 R9, PT, PT, R2, R5, RZ ;  /* 0x0000000502097210 */ /* 0x010fca0007ffe0ff */
[----:B------:R-:W-:Y:S01]  /*0a90*/  STG.E desc[UR6][R6.64], R9 ;  /* 0x0000000906007986 */ /* 0x000fe2000c101906 */
[----:B------:R-:W-:Y:S05]  /*0aa0*/  EXIT ;  /* 0x000000000000794d */ /* 0x000fea0003800000 */
.L_x_10:
[----:B------:R-:W-:-:S00]  /*0ab0*/  BRA `(.L_x_10) ;  /* 0xfffffffc00fc7947 */ /* 0x000fc0000383ffff */
[----:B------:R-:W-:-:S00]  /*0ac0*/  NOP ;  /* 0x0000000000007918 */ /* 0x000fc00000000000 */
        /* <DEDUP_REMOVED lines=11> */
.L_x_23:


//--------------------- .text._Z16matrixAditionRowPiS_S_i --------------------------
	.section	.text._Z16matrixAditionRowPiS_S_i,"ax",@progbits
	.align	128
        .global         _Z16matrixAditionRowPiS_S_i
        .type           _Z16matrixAditionRowPiS_S_i,@function
        .size           _Z16matrixAditionRowPiS_S_i,(.L_x_24 - _Z16matrixAditionRowPiS_S_i)
        .other          _Z16matrixAditionRowPiS_S_i,@"STO_CUDA_ENTRY STV_DEFAULT"
_Z16matrixAditionRowPiS_S_i:
.text._Z16matrixAditionRowPiS_S_i:
[----:B------:R-:W-:Y:S08]  /*0000*/  LDC R1, c[0x0][0x37c] ;  /* 0x0000df00ff017b82 */ /* 0x000ff00000000800 */
[----:B------:R-:W0:Y:S01]  /*0010*/  LDC R5, c[0x0][0x398] ;  /* 0x0000e600ff057b82 */ /* 0x000e220000000800 */
[----:B------:R-:W1:Y:S01]  /*0020*/  S2R R0, SR_TID.X ;  /* 0x0000000000007919 */ /* 0x000e620000002100 */
[----:B------:R-:W2:Y:S01]  /*0030*/  LDCU UR4, c[0x0][0x360] ;  /* 0x00006c00ff0477ac */ /* 0x000ea20008000800 */
[----:B------:R-:W3:Y:S01]  /*0040*/  S2R R3, SR_CTAID.X ;  /* 0x0000000000037919 */ /* 0x000ee20000002500 */
[----:B0-----:R-:W-:-:S13]  /*0050*/  ISETP.GE.AND P0, PT, R5, 0x1, PT ;  /* 0x000000010500780c */ /* 0x001fda0003f06270 */
[----:B-123--:R-:W-:Y:S05]  /*0060*/  @!P0 EXIT ;  /* 0x000000000000894d */ /* 0x00efea0003800000 */
[----:B------:R-:W-:Y:S01]  /*0070*/  ISETP.GE.U32.AND P0, PT, R5, 0x8, PT ;  /* 0x000000080500780c */ /* 0x000fe20003f06070 */
[----:B------:R-:W-:Y:S01]  /*0080*/  IMAD R0, R3, UR4, R0 ;  /* 0x0000000403007c24 */ /* 0x000fe2000f8e0200 */
[----:B------:R-:W0:Y:S01]  /*0090*/  LDCU.64 UR10, c[0x0][0x358] ;  /* 0x00006b00ff0a77ac */ /* 0x000e220008000a00 */
[----:B------:R-:W-:Y:S01]  /*00a0*/  LOP3.LUT R14, R5, 0x7, RZ, 0xc0, !PT ;  /* 0x00000007050e7812 */ /* 0x000fe200078ec0ff */
[----:B------:R-:W-:Y:S02]  /*00b0*/  IMAD.MOV.U32 R3, RZ, RZ, RZ ;  /* 0x000000ffff037224 */ /* 0x000fe400078e00ff */
[----:B------:R-:W-:-:S07]  /*00c0*/  IMAD R2, R0, R5, RZ ;  /* 0x0000000500027224 */ /* 0x000fce00078e02ff */
[----:B------:R-:W-:Y:S05]  /*00d0*/  @!P0 BRA `(.L_x_11) ;  /* 0x0000000000f08947 */ /* 0x000fea0003800000 */
[----:B------:R-:W1:Y:S01]  /*00e0*/  LDCU.128 UR12, c[0x0][0x380] ;  /* 0x00007000ff0c77ac */ /* 0x000e620008000c00 */
[----:B------:R-:W-:Y:S02]  /*00f0*/  LOP3.LUT R3, R5, 0x7ffffff8, RZ, 0xc0, !PT ;  /* 0x7ffffff805037812 */ /* 0x000fe400078ec0ff */
[----:B------:R-:W-:Y:S01]  /*0100*/  ISETP.GE.AND P0, PT, R0, R5, PT ;  /* 0x000000050000720c */ /* 0x000fe20003f06270 */
[----:B------:R-:W2:Y:S01]  /*0110*/  LDCU.64 UR6, c[0x0][0x390] ;  /* 0x00007200ff0677ac */ /* 0x000ea20008000a00 */
[----:B------:R-:W-:Y:S01]  /*0120*/  MOV R10, R2 ;  /* 0x00000002000a7202 */ /* 0x000fe20000000f00 */
[----:B------:R-:W-:Y:S01]  /*0130*/  IMAD.MOV R16, RZ, RZ, -R3 ;  /* 0x000000ffff107224 */ /* 0x000fe200078e0a03 */
[----:B-1----:R-:W-:Y:S02]  /*0140*/  UIADD3 UR8, UP0, UPT, UR14, 0x10, URZ ;  /* 0x000000100e087890 */ /* 0x002fe4000ff1e0ff */
[----:B------:R-:W-:Y:S02]  /*0150*/  UIADD3 UR4, UP2, UPT, UR12, 0x10, URZ ;  /* 0x000000100c047890 */ /* 0x000fe4000ff5e0ff */
[----:B--2---:R-:W-:-:S02]  /*0160*/  UIADD3 UR6, UP1, UPT, UR6, 0x10, URZ ;  /* 0x0000001006067890 */ /* 0x004fc4000ff3e0ff */
[----:B------:R-:W-:Y:S02]  /*0170*/  UIADD3.X UR9, UPT, UPT, URZ, UR15, URZ, UP0, !UPT ;  /* 0x0000000fff097290 */ /* 0x000fe400087fe4ff */
[----:B------:R-:W-:Y:S02]  /*0180*/  UIADD3.X UR5, UPT, UPT, URZ, UR13, URZ, UP2, !UPT ;  /* 0x0000000dff057290 */ /* 0x000fe400097fe4ff */
[----:B------:R-:W-:-:S12]  /*0190*/  UIADD3.X UR7, UPT, UPT, URZ, UR7, URZ, UP1, !UPT ;  /* 0x00000007ff077290 */ /* 0x000fd80008ffe4ff */
.L_x_14:
[----:B------:R-:W-:Y:S01]  /*01a0*/  IADD3 R16, PT, PT, R16, 0x8, RZ ;  /* 0x0000000810107810 */ /* 0x000fe20007ffe0ff */
[----:B------:R-:W-:Y:S03]  /*01b0*/  BSSY.RECONVERGENT B0, `(.L_x_12) ;  /* 0x000002c000007945 */ /* 0x000fe60003800200 */
[----:B------:R-:W-:Y:S01]  /*01c0*/  ISETP.NE.AND P1, PT, R16, RZ, PT ;  /* 0x000000ff1000720c */ /* 0x000fe20003f25270 */
[----:B----4-:R-:W-:-:S12]  /*01d0*/  @P0 BRA `(.L_x_13) ;  /* 0x0000000000a40947 */ /* 0x010fd80003800000 */
[----:B------:R-:W-:Y:S01]  /*01e0*/  MOV R5, UR9 ;  /* 0x0000000900057c02 */ /* 0x000fe20008000f00 */
[----:B------:R-:W-:Y:S01]  /*01f0*/  IMAD.U32 R4, RZ, RZ, UR8 ;  /* 0x00000008ff047e24 */ /* 0x000fe2000f8e00ff */
[----:B------:R-:W-:Y:S01]  /*0200*/  MOV R7, UR7 ;  /* 0x0000000700077c02 */ /* 0x000fe20008000f00 */
[----:B------:R-:W-:Y:S02]  /*0210*/  IMAD.U32 R6, RZ, RZ, UR6 ;  /* 0x00000006ff067e24 */ /* 0x000fe4000f8e00ff */
[----:B------:R-:W-:-:S04]  /*0220*/  IMAD.WIDE R4, R10, 0x4, R4 ;  /* 0x000000040a047825 */ /* 0x000fc800078e0204 */
[----:B------:R-:W-:Y:S01]  /*0230*/  IMAD.WIDE R6, R10, 0x4, R6 ;  /* 0x000000040a067825 */ /* 0x000fe200078e0206 */
[----:B0-----:R-:W2:Y:S04]  /*0240*/  LDG.E R11, desc[UR10][R4.64+-0x10] ;  /* 0xfffff00a040b7981 */ /* 0x001ea8000c1e1900 */
[----:B------:R-:W2:Y:S01]  /*0250*/  LDG.E R12, desc[UR10][R6.64+-0x10] ;  /* 0xfffff00a060c7981 */ /* 0x000ea2000c1e1900 */
[----:B------:R-:W-:Y:S01]  /*0260*/  MOV R9, UR5 ;  /* 0x0000000500097c02 */ /* 0x000fe20008000f00 */
[----:B------:R-:W-:-:S04]  /*0270*/  IMAD.U32 R8, RZ, RZ, UR4 ;  /* 0x00000004ff087e24 */ /* 0x000fc8000f8e00ff */
[----:B------:R-:W-:-:S04]  /*0280*/  IMAD.WIDE R8, R10, 0x4, R8 ;  /* 0x000000040a087825 */ /* 0x000fc800078e0208 */
[----:B--2---:R-:W-:-:S05]  /*0290*/  IMAD.IADD R11, R11, 0x1, R12 ;  /* 0x000000010b0b7824 */ /* 0x004fca00078e020c */
[----:B------:R0:W-:Y:S04]  /*02a0*/  STG.E desc[UR10][R8.64+-0x10], R11 ;  /* 0xfffff00b08007986 */ /* 0x0001e8000c10190a */
[----:B------:R-:W2:Y:S04]  /*02b0*/  LDG.E R12, desc[UR10][R4.64+-0xc] ;  /* 0xfffff40a040c7981 */ /* 0x000ea8000c1e1900 */
[----:B------:R-:W2:Y:S02]  /*02c0*/  LDG.E R13, desc[UR10][R6.64+-0xc] ;  /* 0xfffff40a060d7981 */ /* 0x000ea4000c1e1900 */
[----:B--2---:R-:W-:-:S05]  /*02d0*/  IADD3 R13, PT, PT, R12, R13, RZ ;  /* 0x0000000d0c0d7210 */ /* 0x004fca0007ffe0ff */
[----:B------:R1:W-:Y:S04]  /*02e0*/  STG.E desc[UR10][R8.64+-0xc], R13 ;  /* 0xfffff40d08007986 */ /* 0x0003e8000c10190a */
[----:B------:R-:W2:Y:S04]  /*02f0*/  LDG.E R12, desc[UR10][R4.64+-0x8] ;  /* 0xfffff80a040c7981 */ /* 0x000ea8000c1e1900 */
[----:B------:R-:W2:Y:S02]  /*0300*/  LDG.E R15, desc[UR10][R6.64+-0x8] ;  /* 0xfffff80a060f7981 */ /* 0x000ea4000c1e1900 */
[----:B--2---:R-:W-:-:S05]  /*0310*/  IMAD.IADD R15, R12, 0x1, R15 ;  /* 0x000000010c0f7824 */ /* 0x004fca00078e020f */
[----:B------:R2:W-:Y:S04]  /*0320*/  STG.E desc[UR10][R8.64+-0x8], R15 ;  /* 0xfffff80f08007986 */ /* 0x0005e8000c10190a */
[----:B------:R-:W3:Y:S04]  /*0330*/  LDG.E R12, desc[UR10][R4.64+-0x4] ;  /* 0xfffffc0a040c7981 */ /* 0x000ee8000c1e1900 */
[----:B------:R-:W3:Y:S02]  /*0340*/  LDG.E R17, desc[UR10][R6.64+-0x4] ;  /* 0xfffffc0a06117981 */ /* 0x000ee4000c1e1900 */
[----:B---3--:R-:W-:-:S05]  /*0350*/  IADD3 R17, PT, PT, R12, R17, RZ ;  /* 0x000000110c117210 */ /* 0x008fca0007ffe0ff */
[----:B------:R3:W-:Y:S04]  /*0360*/  STG.E desc[UR10][R8.64+-0x4], R17 ;  /* 0xfffffc1108007986 */ /* 0x0007e8000c10190a */
[----:B0-----:R-:W4:Y:S04]  /*0370*/  LDG.E R11, desc[UR10][R4.64] ;  /* 0x0000000a040b7981 */ /* 0x001f28000c1e1900 */
[----:B------:R-:W4:Y:S02]  /*0380*/  LDG.E R12, desc[UR10][R6.64] ;  /* 0x0000000a060c7981 */ /* 0x000f24000c1e1900 */
[----:B----4-:R-:W-:-:S05]  /*0390*/  IMAD.IADD R11, R11, 0x1, R12 ;  /* 0x000000010b0b7824 */ /* 0x010fca00078e020c */
[----:B------:R4:W-:Y:S04]  /*03a0*/  STG.E desc[UR10][R8.64], R11 ;  /* 0x0000000b08007986 */ /* 0x0009e8000c10190a */
[----:B------:R-:W5:Y:S04]  /*03b0*/  LDG.E R12, desc[UR10][R4.64+0x4] ;  /* 0x0000040a040c7981 */ /* 0x000f68000c1e1900 */
[----:B-1----:R-:W5:Y:S02]  /*03c0*/  LDG.E R13, desc[UR10][R6.64+0x4] ;  /* 0x0000040a060d7981 */ /* 0x002f64000c1e1900 */
[----:B-----5:R-:W-:-:S05]  /*03d0*/  IADD3 R13, PT, PT, R12, R13, RZ ;  /* 0x0000000d0c0d7210 */ /* 0x020fca0007ffe0ff */
[----:B------:R4:W-:Y:S04]  /*03e0*/  STG.E desc[UR10][R8.64+0x4], R13 ;  /* 0x0000040d08007986 */ /* 0x0009e8000c10190a */
[----:B------:R-:W5:Y:S04]  /*03f0*/  LDG.E R12, desc[UR10][R4.64+0x8] ;  /* 0x0000080a040c7981 */ /* 0x000f68000c1e1900 */
[----:B--2---:R-:W5:Y:S02]  /*0400*/  LDG.E R15, desc[UR10][R6.64+0x8] ;  /* 0x0000080a060f7981 */ /* 0x004f64000c1e1900 */
[----:B-----5:R-:W-:-:S05]  /*0410*/  IMAD.IADD R15, R12, 0x1, R15 ;  /* 0x000000010c0f7824 */ /* 0x020fca00078e020f */
[----:B------:R4:W-:Y:S04]  /*0420*/  STG.E desc[UR10][R8.64+0x8], R15 ;  /* 0x0000080f08007986 */ /* 0x0009e8000c10190a */
[----:B------:R-:W2:Y:S04]  /*0430*/  LDG.E R12, desc[UR10][R4.64+0xc] ;  /* 0x00000c0a040c7981 */ /* 0x000ea8000c1e1900 */
[----:B---3--:R-:W2:Y:S02]  /*0440*/  LDG.E R17, desc[UR10][R6.64+0xc] ;  /* 0x00000c0a06117981 */ /* 0x008ea4000c1e1900 */
[----:B--2---:R-:W-:-:S05]  /*0450*/  IADD3 R17, PT, PT, R12, R17, RZ ;  /* 0x000000110c117210 */ /* 0x004fca0007ffe0ff */
[----:B------:R4:W-:Y:S02]  /*0460*/  STG.E desc[UR10][R8.64+0xc], R17 ;  /* 0x00000c1108007986 */ /* 0x0009e4000c10190a */
.L_x_13:
[----:B0-----:R-:W-:Y:S05]  /*0470*/  BSYNC.RECONVERGENT B0 ;  /* 0x0000000000007941 */ /* 0x001fea0003800200 */
.L_x_12:
[----:B------:R-:W-:Y:S01]  /*0480*/  VIADD R10, R10, 0x8 ;  /* 0x000000080a0a7836 */ /* 0x000fe20000000000 */
[----:B------:R-:W-:Y:S06]  /*0490*/  @P1 BRA `(.L_x_14) ;  /* 0xfffffffc00401947 */ /* 0x000fec000383ffff */
.L_x_11:
[----:B------:R-:W-:-:S13]  /*04a0*/  ISETP.NE.AND P0, PT, R14, RZ, PT ;  /* 0x000000ff0e00720c */ /* 0x000fda0003f05270 */
[----:B0-----:R-:W-:Y:S05]  /*04b0*/  @!P0 EXIT ;  /* 0x000000000000894d */ /* 0x001fea0003800000 */
[----:B------:R-:W0:Y:S01]  /*04c0*/  LDC R5, c[0x0][0x398] ;  /* 0x0000e600ff057b82 */ /* 0x000e220000000800 */
[----:B------:R-:W-:Y:S02]  /*04d0*/  ISETP.GE.U32.AND P0, PT, R14, 0x4, PT ;  /* 0x000000040e00780c */ /* 0x000fe40003f06070 */
[----:B0-----:R-:W-:-:S11]  /*04e0*/  LOP3.LUT R12, R5, 0x3, RZ, 0xc0, !PT ;  /* 0x00000003050c7812 */ /* 0x001fd600078ec0ff */
[----:B------:R-:W-:Y:S05]  /*04f0*/  @!P0 BRA `(.L_x_15) ;  /* 0x0000000000708947 */ /* 0x000fea0003800000 */
[----:B------:R-:W-:Y:S01]  /*0500*/  ISETP.GE.AND P0, PT, R0, R5, PT ;  /* 0x000000050000720c */ /* 0x000fe20003f06270 */
[----:B------:R-:W-:-:S12]  /*0510*/  BSSY.RECONVERGENT B0, `(.L_x_16) ;  /* 0x0000019000007945 */ /* 0x000fd80003800200 */
[----:B------:R-:W-:Y:S05]  /*0520*/  @P0 BRA `(.L_x_17) ;  /* 0x00000000005c0947 */ /* 0x000fea0003800000 */
[----:B------:R-:W0:Y:S01]  /*0530*/  LDC.64 R6, c[0x0][0x388] ;  /* 0x0000e200ff067b82 */ /* 0x000e220000000a00 */
[----:B----4-:R-:W-:-:S07]  /*0540*/  IADD3 R13, PT, PT, R2, R3, RZ ;  /* 0x00000003020d7210 */ /* 0x010fce0007ffe0ff */
[----:B------:R-:W1:Y:S08]  /*0550*/  LDC.64 R8, c[0x0][0x390] ;  /* 0x0000e400ff087b82 */ /* 0x000e700000000a00 */
[----:B------:R-:W2:Y:S01]  /*0560*/  LDC.64 R10, c[0x0][0x380] ;  /* 0x0000e000ff0a7b82 */ /* 0x000ea20000000a00 */
[----:B0-----:R-:W-:-:S05]  /*0570*/  IMAD.WIDE R6, R13, 0x4, R6 ;  /* 0x000000040d067825 */ /* 0x001fca00078e0206 */
[----:B------:R-:W3:Y:S01]  /*0580*/  LDG.E R4, desc[UR10][R6.64] ;  /* 0x0000000a06047981 */ /* 0x000ee2000c1e1900 */
[----:B-1----:R-:W-:-:S05]  /*0590*/  IMAD.WIDE R8, R13, 0x4, R8 ;  /* 0x000000040d087825 */ /* 0x002fca00078e0208 */
[----:B------:R-:W3:Y:S01]  /*05a0*/  LDG.E R15, desc[UR10][R8.64] ;  /* 0x0000000a080f7981 */ /* 0x000ee2000c1e1900 */
[----:B--2---:R-:W-:-:S04]  /*05b0*/  IMAD.WIDE R10, R13, 0x4, R10 ;  /* 0x000000040d0a7825 */ /* 0x004fc800078e020a */
[----:B---3--:R-:W-:-:S05]  /*05c0*/  IMAD.IADD R15, R4, 0x1, R15 ;  /* 0x00000001040f7824 */ /* 0x008fca00078e020f */
        /* <DEDUP_REMOVED lines=9> */
[----:B------:R-:W2:Y:S04]  /*0660*/  LDG.E R4, desc[UR10][R6.64+0xc] ;  /* 0x00000c0a06047981 */ /* 0x000ea8000c1e1900 */
[----:B------:R-:W2:Y:S02]  /*0670*/  LDG.E R19, desc[UR10][R8.64+0xc] ;  /* 0x00000c0a08137981 */ /* 0x000ea4000c1e1900 */
[----:B--2---:R-:W-:-:S05]  /*0680*/  IADD3 R19, PT, PT, R4, R19, RZ ;  /* 0x0000001304137210 */ /* 0x004fca0007ffe0ff */
[----:B------:R0:W-:Y:S02]  /*0690*/  STG.E desc[UR10][R10.64+0xc], R19 ;  /* 0x00000c130a007986 */ /* 0x0001e4000c10190a */
.L_x_17:
[----:B------:R-:W-:Y:S05]  /*06a0*/  BSYNC.RECONVERGENT B0 ;  /* 0x0000000000007941 */ /* 0x000fea0003800200 */
.L_x_16:
[----:B------:R-:W-:-:S07]  /*06b0*/  VIADD R3, R3, 0x4 ;  /* 0x0000000403037836 */ /* 0x000fce0000000000 */
.L_x_15:
[----:B------:R-:W-:-:S13]  /*06c0*/  ISETP.NE.AND P0, PT, R12, RZ, PT ;  /* 0x000000ff0c00720c */ /* 0x000fda0003f05270 */
[----:B------:R-:W-:Y:S05]  /*06d0*/  @!P0 EXIT ;  /* 0x000000000000894d */ /* 0x000fea0003800000 */
[----:B------:R-:W-:-:S13]  /*06e0*/  ISETP.NE.AND P0, PT, R12, 0x1, PT ;  /* 0x000000010c00780c */ /* 0x000fda0003f05270 */
[----:B------:R-:W-:Y:S05]  /*06f0*/  @!P0 BRA `(.L_x_18) ;  /* 0x0000000000508947 */ /* 0x000fea0003800000 */
[----:B------:R-:W-:Y:S01]  /*0700*/  ISETP.GE.AND P0, PT, R0, R5, PT ;  /* 0x000000050000720c */ /* 0x000fe20003f06270 */
[----:B------:R-:W-:-:S12]  /*0710*/  BSSY.RECONVERGENT B0, `(.L_x_19) ;  /* 0x0000011000007945 */ /* 0x000fd80003800200 */
[----:B------:R-:W-:Y:S05]  /*0720*/  @P0 BRA `(.L_x_20) ;  /* 0x00000000003c0947 */ /* 0x000fea0003800000 */
[----:B------:R-:W1:Y:S01]  /*0730*/  LDC.64 R6, c[0x0][0x388] ;  /* 0x0000e200ff067b82 */ /* 0x000e620000000a00 */
[----:B0---4-:R-:W-:-:S07]  /*0740*/  IADD3 R15, PT, PT, R2, R3, RZ ;  /* 0x00000003020f7210 */ /* 0x011fce0007ffe0ff */
[----:B------:R-:W0:Y:S08]  /*0750*/  LDC.64 R8, c[0x0][0x390] ;  /* 0x0000e400ff087b82 */ /* 0x000e300000000a00 */
[----:B------:R-:W2:Y:S01]  /*0760*/  LDC.64 R10, c[0x0][0x380] ;  /* 0x0000e000ff0a7b82 */ /* 0x000ea20000000a00 */
[----:B-1----:R-:W-:-:S05]  /*0770*/  IMAD.WIDE R6, R15, 0x4, R6 ;  /* 0x000000040f067825 */ /* 0x002fca00078e0206 */
[----:B------:R-:W3:Y:S01]  /*0780*/  LDG.E R4, desc[UR10][R6.64] ;  /* 0x0000000a06047981 */ /* 0x000ee2000c1e1900 */
[----:B0-----:R-:W-:-:S05]  /*0790*/  IMAD.WIDE R8, R15, 0x4, R8 ;  /* 0x000000040f087825 */ /* 0x001fca00078e0208 */
[----:B------:R-:W3:Y:S01]  /*07a0*/  LDG.E R13, desc[UR10][R8.64] ;  /* 0x0000000a080d7981 */ /* 0x000ee2000c1e1900 */
[----:B--2---:R-:W-:-:S04]  /*07b0*/  IMAD.WIDE R10, R15, 0x4, R10 ;  /* 0x000000040f0a7825 */ /* 0x004fc800078e020a */
[----:B---3--:R-:W-:-:S05]  /*07c0*/  IMAD.IADD R13, R4, 0x1, R13 ;  /* 0x00000001040d7824 */ /* 0x008fca00078e020d */
[----:B------:R1:W-:Y:S04]  /*07d0*/  STG.E desc[UR10][R10.64], R13 ;  /* 0x0000000d0a007986 */ /* 0x0003e8000c10190a */
[----:B------:R-:W2:Y:S04]  /*07e0*/  LDG.E R4, desc[UR10][R6.64+0x4] ;  /* 0x0000040a06047981 */ /* 0x000ea8000c1e1900 */
[----:B------:R-:W2:Y:S02]  /*07f0*/  LDG.E R15, desc[UR10][R8.64+0x4] ;  /* 0x0000040a080f7981 */ /* 0x000ea4000c1e1900 */
[----:B--2---:R-:W-:-:S05]  /*0800*/  IADD3 R15, PT, PT, R4, R15, RZ ;  /* 0x0000000f040f7210 */ /* 0x004fca0007ffe0ff */
[----:B------:R1:W-:Y:S02]  /*0810*/  STG.E desc[UR10][R10.64+0x4], R15 ;  /* 0x0000040f0a007986 */ /* 0x0003e4000c10190a */
.L_x_20:
[----:B------:R-:W-:Y:S05]  /*0820*/  BSYNC.RECONVERGENT B0 ;  /* 0x0000000000007941 */ /* 0x000fea0003800200 */
.L_x_19:
[----:B------:R-:W-:-:S07]  /*0830*/  VIADD R3, R3, 0x2 ;  /* 0x0000000203037836 */ /* 0x000fce0000000000 */
.L_x_18:
[----:B------:R-:W-:Y:S02]  /*0840*/  ISETP.GE.AND P0, PT, R0, R5, PT ;  /* 0x000000050000720c */ /* 0x000fe40003f06270 */
[----:B------:R-:W-:-:S04]  /*0850*/  LOP3.LUT R5, R5, 0x1, RZ, 0xc0, !PT ;  /* 0x0000000105057812 */ /* 0x000fc800078ec0ff */
[----:B------:R-:W-:-:S13]  /*0860*/  ISETP.NE.U32.OR P0, PT, R5, 0x1, P0 ;  /* 0x000000010500780c */ /* 0x000fda0000705470 */
[----:B------:R-:W-:Y:S05]  /*0870*/  @P0 EXIT ;  /* 0x000000000000094d */ /* 0x000fea0003800000 */
[----:B------:R-:W2:Y:S01]  /*0880*/  LDC.64 R4, c[0x0][0x388] ;  /* 0x0000e200ff047b82 */ /* 0x000ea20000000a00 */
[----:B----4-:R-:W-:-:S07]  /*0890*/  IADD3 R9, PT, PT, R2, R3, RZ ;  /* 0x0000000302097210 */ /* 0x010fce0007ffe0ff */
[----:B------:R-:W3:Y:S01]  /*08a0*/  LDC.64 R6, c[0x0][0x390] ;  /* 0x0000e400ff067b82 */ /* 0x000ee20000000a00 */
[----:B--2---:R-:W-:-:S06]  /*08b0*/  IMAD.WIDE R2, R9, 0x4, R4 ;  /* 0x0000000409027825 */ /* 0x004fcc00078e0204 */
[----:B------:R-:W2:Y:S01]  /*08c0*/  LDG.E R2, desc[UR10][R2.64] ;  /* 0x0000000a02027981 */ /* 0x000ea2000c1e1900 */
[C---:B---3--:R-:W-:Y:S02]  /*08d0*/  IMAD.WIDE R4, R9.reuse, 0x4, R6 ;  /* 0x0000000409047825 */ /* 0x048fe400078e0206 */
[----:B------:R-:W3:Y:S04]  /*08e0*/  LDC.64 R6, c[0x0][0x380] ;  /* 0x0000e000ff067b82 */ /* 0x000ee80000000a00 */
[----:B------:R-:W2:Y:S01]  /*08f0*/  LDG.E R5, desc[UR10][R4.64] ;  /* 0x0000000a04057981 */ /* 0x000ea2000c1e1900 */
[----:B---3--:R-:W-:-:S04]  /*0900*/  IMAD.WIDE R6, R9, 0x4, R6 ;  /* 0x0000000409067825 */ /* 0x008fc800078e0206 */
[----:B--2---:R-:W-:-:S05]  /*0910*/  IMAD.IADD R9, R2, 0x1, R5 ;  /* 0x0000000102097824 */ /* 0x004fca00078e0205 */
[----:B------:R-:W-:Y:S01]  /*0920*/  STG.E desc[UR10][R6.64], R9 ;  /* 0x0000000906007986 */ /* 0x000fe2000c10190a */
[----:B------:R-:W-:Y:S05]  /*0930*/  EXIT ;  /* 0x000000000000794d */ /* 0x000fea0003800000 */
.L_x_21:
        /* <DEDUP_REMOVED lines=12> */
.L_x_24:


//--------------------- .text._Z13matrixAditionPiS_S_i --------------------------
	.section	.text._Z13matrixAditionPiS_S_i,"ax",@progbits
	.align	128
        .global         _Z13matrixAditionPiS_S_i
        .type           _Z13matrixAditionPiS_S_i,@function
        .size           _Z13matrixAditionPiS_S_i,(.L_x_25 - _Z13matrixAditionPiS_S_i)
        .other          _Z13matrixAditionPiS_S_i,@"STO_CUDA_ENTRY STV_DEFAULT"
_Z13matrixAditionPiS_S_i:
.text._Z13matrixAditionPiS_S_i:
[----:B------:R-:W-:Y:S01]  /*0000*/  LDC R1, c[0x0][0x37c] ;  /* 0x0000df00ff017b82 */ /* 0x000fe20000000800 */
[----:B------:R-:W0:Y:S01]  /*0010*/  S2R R9, SR_TID.X ;  /* 0x0000000000097919 */ /* 0x000e220000002100 */
[----:B------:R-:W1:Y:S01]  /*0020*/  LDCU UR4, c[0x0][0x398] ;  /* 0x00007300ff0477ac */ /* 0x000e620008000800 */
[----:B------:R-:W0:Y:S01]  /*0030*/  S2R R0, SR_CTAID.X ;  /* 0x0000000000007919 */ /* 0x000e220000002500 */
[----:B------:R-:W0:Y:S01]  /*0040*/  LDCU UR5, c[0x0][0x360] ;  /* 0x00006c00ff0577ac */ /* 0x000e220008000800 */
[----:B-1----:R-:W-:Y:S01]  /*0050*/  UIMAD UR4, UR4, UR4, URZ ;  /* 0x00000004040472a4 */ /* 0x002fe2000f8e02ff */
[----:B0-----:R-:W-:-:S05]  /*0060*/  IMAD R9, R0, UR5, R9 ;  /* 0x0000000500097c24 */ /* 0x001fca000f8e0209 */
[----:B------:R-:W-:-:S13]  /*0070*/  ISETP.GE.AND P0, PT, R9, UR4, PT ;  /* 0x0000000409007c0c */ /* 0x000fda000bf06270 */
[----:B------:R-:W-:Y:S05]  /*0080*/  @P0 EXIT ;  /* 0x000000000000094d */ /* 0x000fea0003800000 */
[----:B------:R-:W0:Y:S01]  /*0090*/  LDC.64 R2, c[0x0][0x388] ;  /* 0x0000e200ff027b82 */ /* 0x000e220000000a00 */
[----:B------:R-:W1:Y:S07]  /*00a0*/  LDCU.64 UR4, c[0x0][0x358] ;  /* 0x00006b00ff0477ac */ /* 0x000e6e0008000a00 */
[----:B------:R-:W2:Y:S08]  /*00b0*/  LDC.64 R4, c[0x0][0x390] ;  /* 0x0000e400ff047b82 */ /* 0x000eb00000000a00 */
[----:B------:R-:W3:Y:S01]  /*00c0*/  LDC.64 R6, c[0x0][0x380] ;  /* 0x0000e000ff067b82 */ /* 0x000ee20000000a00 */
[----:B0-----:R-:W-:-:S06]  /*00d0*/  IMAD.WIDE R2, R9, 0x4, R2 ;  /* 0x0000000409027825 */ /* 0x001fcc00078e0202 */
[----:B-1----:R-:W4:Y:S01]  /*00e0*/  LDG.E R2, desc[UR4][R2.64] ;  /* 0x0000000402027981 */ /* 0x002f22000c1e1900 */
[----:B--2---:R-:W-:-:S06]  /*00f0*/  IMAD.WIDE R4, R9, 0x4, R4 ;  /* 0x0000000409047825 */ /* 0x004fcc00078e0204 */
[----:B------:R-:W4:Y:S01]  /*0100*/  LDG.E R5, desc[UR4][R4.64] ;  /* 0x0000000404057981 */ /* 0x000f22000c1e1900 */
[----:B---3--:R-:W-:Y:S01]  /*0110*/  IMAD.WIDE R6, R9, 0x4, R6 ;  /* 0x0000000409067825 */ /* 0x008fe200078e0206 */
[----:B----4-:R-:W-:-:S05]  /*0120*/  IADD3 R9, PT, PT, R2, R5, RZ ;  /* 0x0000000502097210 */ /* 0x010fca0007ffe0ff */
[----:B------:R-:W-:Y:S01]  /*0130*/  STG.E desc[UR4][R6.64], R9 ;  /* 0x0000000906007986 */ /* 0x000fe2000c101904 */
[----:B------:R-:W-:Y:S05]  /*0140*/  EXIT ;  /* 0x000000000000794d */ /* 0x000fea0003800000 */
.L_x_22:
        /* <DEDUP_REMOVED lines=11> */
.L_x_25:


//--------------------- .nv.shared.reserved.0     --------------------------
	.section	.nv.shared.reserved.0,"aw",@nobits
	.weak		__nv_reservedSMEM_offset_0_alias
	.size		__nv_reservedSMEM_offset_0_alias, 0, 64
	.other		__nv_reservedSMEM_offset_0_alias,@"STO_CUDA_RESERVED_SHARED STV_DEFAULT"
__nv_reservedSMEM_offset_0_alias:
	.zero		0
	.zero		64


//--------------------- .nv.constant0._Z16matrixAditionColPiS_S_i --------------------------
	.section	.nv.constant0._Z16matrixAditionColPiS_S_i,"a",@progbits
	.sectionflags	@""
	.align	4
.nv.constant0._Z16matrixAditionColPiS_S_i:
	.zero		924


//--------------------- .nv.constant0._Z16matrixAditionRowPiS_S_i --------------------------
	.section	.nv.constant0._Z16matrixAditionRowPiS_S_i,"a",@progbits
	.sectionflags	@""
	.align	4
.nv.constant0._Z16matrixAditionRowPiS_S_i:
	.zero		924


//--------------------- .nv.constant0._Z13matrixAditionPiS_S_i --------------------------
	.section	.nv.constant0._Z13matrixAditionPiS_S_i,"a",@progbits
	.sectionflags	@""
	.align	4
.nv.constant0._Z13matrixAditionPiS_S_i:
	.zero		924


//--------------------- SYMBOLS --------------------------

	.type		.nv.reservedSmem.offset0,@object
	.size		.nv.reservedSmem.offset0,0x4
